def matmul_kernel(
    a_ptr,
    b_ptr,
    c_ptr,
    M,
    N,
    K,
    stride_am,
    stride_ak,
    stride_bk,
    stride_bn,
    stride_cm,
    stride_cn,
    BLOCK_M: tl.constexpr,
    BLOCK_N: tl.constexpr,
    BLOCK_K: tl.constexpr,
    GROUP_M: tl.constexpr,
):
    pid = tl.program_id(axis=0)
    num_pid_m = tl.cdiv(M, BLOCK_M)
    num_pid_n = tl.cdiv(N, BLOCK_N)
    num_pid_in_group = GROUP_M * num_pid_n
    group_id = pid // num_pid_in_group
    first_pid_m = group_id * GROUP_M
    group_size_m = min(num_pid_m - first_pid_m, GROUP_M)
    pid_m = first_pid_m + ((pid % num_pid_in_group) % group_size_m)
    pid_n = (pid % num_pid_in_group) // group_size_m

    offs_am = (pid_m * BLOCK_M + tl.arange(0, BLOCK_M)) % M
    offs_bn = (pid_n * BLOCK_N + tl.arange(0, BLOCK_N)) % N
    offs_k = tl.arange(0, BLOCK_K)
    a_ptrs = a_ptr + offs_am[:, None] * stride_am + offs_k[None, :] * stride_ak
    b_ptrs = b_ptr + offs_k[:, None] * stride_bk + offs_bn[None, :] * stride_bn

    acc = tl.zeros((BLOCK_M, BLOCK_N), dtype=tl.float32)
    for kk in range(0, tl.cdiv(K, BLOCK_K)):
        a = tl.load(a_ptrs, mask=offs_k[None, :] < K - kk * BLOCK_K, other=0.0)
        b = tl.load(b_ptrs, mask=offs_k[:, None] < K - kk * BLOCK_K, other=0.0)
        acc = tl.dot(a, b, acc)
        a_ptrs += BLOCK_K * stride_ak
        b_ptrs += BLOCK_K * stride_bk

    c = acc.to(c_ptr.dtype.element_ty)
    offs_cm = pid_m * BLOCK_M + tl.arange(0, BLOCK_M)
    offs_cn = pid_n * BLOCK_N + tl.arange(0, BLOCK_N)
    c_ptrs = c_ptr + offs_cm[:, None] * stride_cm + offs_cn[None, :] * stride_cn
    mask = (offs_cm[:, None] < M) & (offs_cn[None, :] < N)
    tl.store(c_ptrs, c, mask=mask)

# config = {"BLOCK_K": 64, "BLOCK_M": 16, "BLOCK_N": 64, "GROUP_M": 8, "arch": "sm_100", "dtype": "bf16", "num_ctas": 1, "num_stages": 2, "num_warps": 4}
# arch = sm_100


// ===== COMPILED SASS (sm_100a) =====

	.target	sm_100a

	.elftype	@"ET_EXEC"


//--------------------- .note.nv.tkinfo           --------------------------
	.section	.note.nv.tkinfo,"",@"SHT_NOTE"
	.sectionflags	@"SHF_NOTE_NV_TKINFO"
	.tkinfo
        /*0018*/ 	.word	0x00000081
        /*0030*/ 	.string	""
        /*0030*/ 	.string	"ptxas-blackwell"
        /*0030*/ 	.string	"Cuda compilation tools, release 12.9, V12.9.86"
        /*0030*/ 	.string	"Build cuda_12.9.r12.9/compiler.36037853_0"
        /*0030*/ 	.string	"-v  -suppress-debug-info  -lineinfo  -arch sm_100a "



//--------------------- .note.nv.cuver            --------------------------
	.section	.note.nv.cuver,"",@"SHT_NOTE"
	.sectionflags	@"SHF_NOTE_NV_CUVER"
        /*0018*/ 	.short	0x0001
        /*001a*/ 	.short	0x0064
        /*001c*/ 	.short	0x0001
        /*001e*/ 	.short	0x0000
        /*0020*/ 	.short	0x0001
        /*0022*/ 	.short	0x0000


//--------------------- .nv.info                  --------------------------
	.section	.nv.info,"",@"SHT_CUDA_INFO"
	.align	4


	//----- nvinfo : EIATTR_REGCOUNT
	.align		4
        /*0000*/ 	.byte	0x04, 0x2f
        /*0002*/ 	.short	(.L_1 - .L_0)
	.align		4
.L_0:
        /*0004*/ 	.word	index@(matmul_kernel)
        /*0008*/ 	.word	0x000000a7


	//----- nvinfo : EIATTR_FRAME_SIZE
	.align		4
.L_1:
        /*000c*/ 	.byte	0x04, 0x11
        /*000e*/ 	.short	(.L_3 - .L_2)
	.align		4
.L_2:
        /*0010*/ 	.word	index@(matmul_kernel)
        /*0014*/ 	.word	0x00000000


	//----- nvinfo : EIATTR_MIN_STACK_SIZE
	.align		4
.L_3:
        /*0018*/ 	.byte	0x04, 0x12
        /*001a*/ 	.short	(.L_5 - .L_4)
	.align		4
.L_4:
        /*001c*/ 	.word	index@(matmul_kernel)
        /*0020*/ 	.word	0x00000000
.L_5:


//--------------------- .nv.info.matmul_kernel    --------------------------
	.section	.nv.info.matmul_kernel,"",@"SHT_CUDA_INFO"
	.sectionflags	@""
	.align	4


	//----- nvinfo : EIATTR_CUDA_API_VERSION
	.align		4
        /*0000*/ 	.byte	0x04, 0x37
        /*0002*/ 	.short	(.L_7 - .L_6)
.L_6:
        /*0004*/ 	.word	0x00000081


	//----- nvinfo : EIATTR_KPARAM_INFO
	.align		4
.L_7:
        /*0008*/ 	.byte	0x04, 0x17
        /*000a*/ 	.short	(.L_9 - .L_8)
.L_8:
        /*000c*/ 	.word	0x00000000
        /*0010*/ 	.short	0x000d
        /*0012*/ 	.short	0x0048
        /*0014*/ 	.byte	0x00, 0xf4, 0x21, 0x00


	//----- nvinfo : EIATTR_KPARAM_INFO
	.align		4
.L_9:
        /*0018*/ 	.byte	0x04, 0x17
        /*001a*/ 	.short	(.L_11 - .L_10)
.L_10:
        /*001c*/ 	.word	0x00000000
        /*0020*/ 	.short	0x000c
        /*0022*/ 	.short	0x0040
        /*0024*/ 	.byte	0x00, 0xf4, 0x21, 0x00


	//----- nvinfo : EIATTR_KPARAM_INFO
	.align		4
.L_11:
        /*0028*/ 	.byte	0x04, 0x17
        /*002a*/ 	.short	(.L_13 - .L_12)
.L_12:
        /*002c*/ 	.word	0x00000000
        /*0030*/ 	.short	0x000b
        /*0032*/ 	.short	0x0038
        /*0034*/ 	.byte	0x00, 0xf0, 0x11, 0x00


	//----- nvinfo : EIATTR_KPARAM_INFO
	.align		4
.L_13:
        /*0038*/ 	.byte	0x04, 0x17
        /*003a*/ 	.short	(.L_15 - .L_14)
.L_14:
        /*003c*/ 	.word	0x00000000
        /*0040*/ 	.short	0x000a
        /*0042*/ 	.short	0x0034
        /*0044*/ 	.byte	0x00, 0xf0, 0x11, 0x00


	//----- nvinfo : EIATTR_KPARAM_INFO
	.align		4
.L_15:
        /*0048*/ 	.byte	0x04, 0x17
        /*004a*/ 	.short	(.L_17 - .L_16)
.L_16:
        /*004c*/ 	.word	0x00000000
        /*0050*/ 	.short	0x0009
        /*0052*/ 	.short	0x0030
        /*0054*/ 	.byte	0x00, 0xf0, 0x11, 0x00


	//----- nvinfo : EIATTR_KPARAM_INFO
	.align		4
.L_17:
        /*0058*/ 	.byte	0x04, 0x17
        /*005a*/ 	.short	(.L_19 - .L_18)
.L_18:
        /*005c*/ 	.word	0x00000000
        /*0060*/ 	.short	0x0008
        /*0062*/ 	.short	0x002c
        /*0064*/ 	.byte	0x00, 0xf0, 0x11, 0x00


	//----- nvinfo : EIATTR_KPARAM_INFO
	.align		4
.L_19:
        /*0068*/ 	.byte	0x04, 0x17
        /*006a*/ 	.short	(.L_21 - .L_20)
.L_20:
        /*006c*/ 	.word	0x00000000
        /*0070*/ 	.short	0x0007
        /*0072*/ 	.short	0x0028
        /*0074*/ 	.byte	0x00, 0xf0, 0x11, 0x00


	//----- nvinfo : EIATTR_KPARAM_INFO
	.align		4
.L_21:
        /*0078*/ 	.byte	0x04, 0x17
        /*007a*/ 	.short	(.L_23 - .L_22)
.L_22:
        /*007c*/ 	.word	0x00000000
        /*0080*/ 	.short	0x0006
        /*0082*/ 	.short	0x0024
        /*0084*/ 	.byte	0x00, 0xf0, 0x11, 0x00


	//----- nvinfo : EIATTR_KPARAM_INFO
	.align		4
.L_23:
        /*0088*/ 	.byte	0x04, 0x17
        /*008a*/ 	.short	(.L_25 - .L_24)
.L_24:
        /*008c*/ 	.word	0x00000000
        /*0090*/ 	.short	0x0005
        /*0092*/ 	.short	0x0020
        /*0094*/ 	.byte	0x00, 0xf0, 0x11, 0x00


	//----- nvinfo : EIATTR_KPARAM_INFO
	.align		4
.L_25:
        /*0098*/ 	.byte	0x04, 0x17
        /*009a*/ 	.short	(.L_27 - .L_26)
.L_26:
        /*009c*/ 	.word	0x00000000
        /*00a0*/ 	.short	0x0004
        /*00a2*/ 	.short	0x001c
        /*00a4*/ 	.byte	0x00, 0xf0, 0x11, 0x00


	//----- nvinfo : EIATTR_KPARAM_INFO
	.align		4
.L_27:
        /*00a8*/ 	.byte	0x04, 0x17
        /*00aa*/ 	.short	(.L_29 - .L_28)
.L_28:
        /*00ac*/ 	.word	0x00000000
        /*00b0*/ 	.short	0x0003
        /*00b2*/ 	.short	0x0018
        /*00b4*/ 	.byte	0x00, 0xf0, 0x11, 0x00


	//----- nvinfo : EIATTR_KPARAM_INFO
	.align		4
.L_29:
        /*00b8*/ 	.byte	0x04, 0x17
        /*00ba*/ 	.short	(.L_31 - .L_30)
.L_30:
        /*00bc*/ 	.word	0x00000000
        /*00c0*/ 	.short	0x0002
        /*00c2*/ 	.short	0x0010
        /*00c4*/ 	.byte	0x00, 0xf4, 0x21, 0x00


	//----- nvinfo : EIATTR_KPARAM_INFO
	.align		4
.L_31:
        /*00c8*/ 	.byte	0x04, 0x17
        /*00ca*/ 	.short	(.L_33 - .L_32)
.L_32:
        /*00cc*/ 	.word	0x00000000
        /*00d0*/ 	.short	0x0001
        /*00d2*/ 	.short	0x0008
        /*00d4*/ 	.byte	0x00, 0xf4, 0x21, 0x00


	//----- nvinfo : EIATTR_KPARAM_INFO
	.align		4
.L_33:
        /*00d8*/ 	.byte	0x04, 0x17
        /*00da*/ 	.short	(.L_35 - .L_34)
.L_34:
        /*00dc*/ 	.word	0x00000000
        /*00e0*/ 	.short	0x0000
        /*00e2*/ 	.short	0x0000
        /*00e4*/ 	.byte	0x00, 0xf4, 0x21, 0x00


	//----- nvinfo : EIATTR_SPARSE_MMA_MASK
	.align		4
.L_35:
        /*00e8*/ 	.byte	0x03, 0x50
        /*00ea*/ 	.short	0x0000


	//----- nvinfo : EIATTR_MAXREG_COUNT
	.align		4
        /*00ec*/ 	.byte	0x03, 0x1b
        /*00ee*/ 	.short	0x00ff


	//----- nvinfo : EIATTR_NUM_BARRIERS
	.align		4
        /*00f0*/ 	.byte	0x02, 0x4c
        /*00f2*/ 	.byte	0x01
	.zero		1


	//----- nvinfo : EIATTR_VRC_CTA_INIT_COUNT
	.align		4
        /*00f4*/ 	.byte	0x02, 0x4a
	.zero		1
	.zero		1


	//----- nvinfo : EIATTR_EXIT_INSTR_OFFSETS
	.align		4
        /*00f8*/ 	.byte	0x04, 0x1c
        /*00fa*/ 	.short	(.L_37 - .L_36)


	//   ....[0]....
.L_36:
        /*00fc*/ 	.word	0x00003eb0


	//   ....[1]....
        /*0100*/ 	.word	0x00003ee0


	//----- nvinfo : EIATTR_REQNTID
	.align		4
.L_37:
        /*0104*/ 	.byte	0x04, 0x10
        /*0106*/ 	.short	(.L_39 - .L_38)
.L_38:
        /*0108*/ 	.word	0x00000080
        /*010c*/ 	.word	0x00000001
        /*0110*/ 	.word	0x00000001


	//----- nvinfo : EIATTR_CBANK_PARAM_SIZE
	.align		4
.L_39:
        /*0114*/ 	.byte	0x03, 0x19
        /*0116*/ 	.short	0x0050


	//----- nvinfo : EIATTR_PARAM_CBANK
	.align		4
        /*0118*/ 	.byte	0x04, 0x0a
        /*011a*/ 	.short	(.L_41 - .L_40)
	.align		4
.L_40:
        /*011c*/ 	.word	index@(.nv.constant0.matmul_kernel)
        /*0120*/ 	.short	0x0380
        /*0122*/ 	.short	0x0050


	//----- nvinfo : EIATTR_SW_WAR
	.align		4
.L_41:
        /*0124*/ 	.byte	0x04, 0x36
        /*0126*/ 	.short	(.L_43 - .L_42)
.L_42:
        /*0128*/ 	.word	0x00000008
.L_43:


//--------------------- .nv.compat                --------------------------
	.section	.nv.compat,"",@"SHT_CUDA_COMPAT_INFO"
	.align	4
        /*0000*/ 	.byte	0x02, 0x02, 0x01, 0x00, 0x02, 0x05, 0x05, 0x00, 0x02, 0x03, 0x00, 0x00, 0x02, 0x06, 0x01, 0x00


//--------------------- .nv.callgraph             --------------------------
	.section	.nv.callgraph,"",@"SHT_CUDA_CALLGRAPH"
	.align	4
	.sectionentsize	8
	.align		4
        /*0000*/ 	.word	0x00000000
	.align		4
        /*0004*/ 	.word	0xffffffff
	.align		4
        /*0008*/ 	.word	0x00000000
	.align		4
        /*000c*/ 	.word	0xfffffffe
	.align		4
        /*0010*/ 	.word	0x00000000
	.align		4
        /*0014*/ 	.word	0xfffffffd
	.align		4
        /*0018*/ 	.word	0x00000000
	.align		4
        /*001c*/ 	.word	0xfffffffc


//--------------------- .text.matmul_kernel       --------------------------
	.section	.text.matmul_kernel,"ax",@progbits
	.align	128
        .global         matmul_kernel
        .type           matmul_kernel,@function
        .size           matmul_kernel,(.L_x_3 - matmul_kernel)
        .other          matmul_kernel,@"STO_CUDA_ENTRY STV_DEFAULT"
matmul_kernel:
.text.matmul_kernel:
[----:B------:R-:W0:Y:S08]  /*0000*/  LDC R1, c[0x0][0x37c] ;  /* 0x0000df00ff017b82 */ /* 0x000e300000000800 */
[----:B------:R-:W1:Y:S01]  /*0010*/  LDC.64 R26, c[0x0][0x398] ;  /* 0x0000e600ff1a7b82 */ /* 0x000e620000000a00 */
[----:B------:R-:W2:Y:S01]  /*0020*/  S2R R5, SR_CTAID.X ;  /* 0x0000000000057919 */ /* 0x000ea20000002500 */
[----:B------:R-:W-:Y:S01]  /*0030*/  UMOV UR4, 0x400 ;  /* 0x0000040000047882 */ /* 0x000fe20000000000 */
[----:B------:R-:W3:Y:S05]  /*0040*/  LDCU.64 UR6, c[0x0][0x358] ;  /* 0x00006b00ff0677ac */ /* 0x000eea0008000a00 */
[----:B------:R-:W4:Y:S08]  /*0050*/  LDC R104, c[0x0][0x3a0] ;  /* 0x0000e800ff687b82 */ /* 0x000f300000000800 */
[----:B------:R-:W5:Y:S01]  /*0060*/  S2UR UR5, SR_CgaCtaId ;  /* 0x00000000000579c3 */ /* 0x000f620000008800 */
[----:B-1----:R-:W-:-:S05]  /*0070*/  VIADD R0, R27, 0x3f ;  /* 0x0000003f1b007836 */ /* 0x002fca0000000000 */
[----:B------:R-:W-:Y:S01]  /*0080*/  SHF.R.S32.HI R3, RZ, 0x1f, R0 ;  /* 0x0000001fff037819 */ /* 0x000fe20000011400 */
[----:B----4-:R-:W-:-:S03]  /*0090*/  VIADD R104, R104, 0x3f ;  /* 0x0000003f68687836 */ /* 0x010fc60000000000 */
[----:B------:R-:W-:Y:S02]  /*00a0*/  LEA.HI R3, R3, R0, RZ, 0x6 ;  /* 0x0000000003037211 */ /* 0x000fe400078f30ff */
[----:B--2---:R-:W-:Y:S02]  /*00b0*/  IABS R8, R5 ;  /* 0x0000000500087213 */ /* 0x004fe40000000000 */
[----:B------:R-:W-:Y:S01]  /*00c0*/  SHF.R.S32.HI R3, RZ, 0x6, R3 ;  /* 0x00000006ff037819 */ /* 0x000fe20000011403 */
[----:B-----5:R-:W-:-:S04]  /*00d0*/  ULEA UR4, UR5, UR4, 0x18 ;  /* 0x0000000405047291 */ /* 0x020fc8000f8ec0ff */
[----:B------:R-:W-:-:S05]  /*00e0*/  IMAD.SHL.U32 R4, R3, 0x8, RZ ;  /* 0x0000000803047824 */ /* 0x000fca00078e00ff */
[-C--:B------:R-:W-:Y:S02]  /*00f0*/  IABS R7, R4.reuse ;  /* 0x0000000400077213 */ /* 0x080fe40000000000 */
[----:B------:R-:W-:Y:S02]  /*0100*/  IABS R10, R4 ;  /* 0x00000004000a7213 */ /* 0x000fe40000000000 */
[----:B------:R-:W1:Y:S08]  /*0110*/  I2F.RP R0, R7 ;  /* 0x0000000700007306 */ /* 0x000e700000209400 */
[----:B-1----:R-:W1:Y:S02]  /*0120*/  MUFU.RCP R0, R0 ;  /* 0x0000000000007308 */ /* 0x002e640000001000 */
[----:B-1----:R-:W-:-:S02]  /*0130*/  VIADD R2, R0, 0xffffffe ;  /* 0x0ffffffe00027836 */ /* 0x002fc40000000000 */
[----:B------:R-:W-:-:S04]  /*0140*/  IMAD.MOV R0, RZ, RZ, -R10 ;  /* 0x000000ffff007224 */ /* 0x000fc800078e0a0a */
[----:B------:R1:W2:Y:S02]  /*0150*/  F2I.FTZ.U32.TRUNC.NTZ R3, R2 ;  /* 0x0000000200037305 */ /* 0x0002a4000021f000 */
[----:B-1----:R-:W-:Y:S02]  /*0160*/  IMAD.MOV.U32 R2, RZ, RZ, RZ ;  /* 0x000000ffff027224 */ /* 0x002fe400078e00ff */
[----:B--2---:R-:W-:-:S04]  /*0170*/  IMAD.MOV R6, RZ, RZ, -R3 ;  /* 0x000000ffff067224 */ /* 0x004fc800078e0a03 */
[----:B------:R-:W-:Y:S02]  /*0180*/  IMAD R9, R6, R7, RZ ;  /* 0x0000000706097224 */ /* 0x000fe400078e02ff */
[----:B------:R-:W-:Y:S02]  /*0190*/  IMAD.MOV.U32 R6, RZ, RZ, R8 ;  /* 0x000000ffff067224 */ /* 0x000fe400078e0008 */
[----:B------:R-:W-:-:S06]  /*01a0*/  IMAD.HI.U32 R3, R3, R9, R2 ;  /* 0x0000000903037227 */ /* 0x000fcc00078e0002 */
[----:B------:R-:W-:-:S04]  /*01b0*/  IMAD.HI.U32 R3, R3, R6, RZ ;  /* 0x0000000603037227 */ /* 0x000fc800078e00ff */
[----:B------:R-:W-:-:S05]  /*01c0*/  IMAD R0, R3, R0, R6 ;  /* 0x0000000003007224 */ /* 0x000fca00078e0206 */
[----:B------:R-:W-:-:S13]  /*01d0*/  ISETP.GT.U32.AND P1, PT, R7, R0, PT ;  /* 0x000000000700720c */ /* 0x000fda0003f24070 */
[----:B------:R-:W-:Y:S02]  /*01e0*/  @!P1 IMAD.IADD R0, R0, 0x1, -R7 ;  /* 0x0000000100009824 */ /* 0x000fe400078e0a07 */
[----:B------:R-:W-:Y:S01]  /*01f0*/  @!P1 VIADD R3, R3, 0x1 ;  /* 0x0000000103039836 */ /* 0x000fe20000000000 */
[----:B------:R-:W-:Y:S02]  /*0200*/  ISETP.NE.AND P1, PT, R4, RZ, PT ;  /* 0x000000ff0400720c */ /* 0x000fe40003f25270 */
[----:B------:R-:W-:Y:S02]  /*0210*/  ISETP.GE.U32.AND P0, PT, R0, R7, PT ;  /* 0x000000070000720c */ /* 0x000fe40003f06070 */
[----:B------:R-:W-:-:S04]  /*0220*/  LOP3.LUT R0, R5, R4, RZ, 0x3c, !PT ;  /* 0x0000000405007212 */ /* 0x000fc800078e3cff */
[----:B------:R-:W-:Y:S01]  /*0230*/  ISETP.GE.AND P2, PT, R0, RZ, PT ;  /* 0x000000ff0000720c */ /* 0x000fe20003f46270 */
[----:B------:R-:W-:-:S06]  /*0240*/  VIADD R0, R26, 0xf ;  /* 0x0000000f1a007836 */ /* 0x000fcc0000000000 */
[----:B------:R-:W-:-:S04]  /*0250*/  @P0 VIADD R3, R3, 0x1 ;  /* 0x0000000103030836 */ /* 0x000fc80000000000 */
[----:B------:R-:W-:Y:S01]  /*0260*/  IMAD.MOV.U32 R2, RZ, RZ, R3 ;  /* 0x000000ffff027224 */ /* 0x000fe200078e0003 */
[----:B------:R-:W-:-:S03]  /*0270*/  SHF.R.S32.HI R3, RZ, 0x1f, R0 ;  /* 0x0000001fff037819 */ /* 0x000fc60000011400 */
[----:B------:R-:W-:Y:S01]  /*0280*/  @!P2 IMAD.MOV R2, RZ, RZ, -R2 ;  /* 0x000000ffff02a224 */ /* 0x000fe200078e0a02 */
[----:B------:R-:W-:Y:S02]  /*0290*/  @!P1 LOP3.LUT R2, RZ, R4, RZ, 0x33, !PT ;  /* 0x00000004ff029212 */ /* 0x000fe400078e33ff */
[----:B------:R-:W-:-:S03]  /*02a0*/  LEA.HI R3, R3, R0, RZ, 0x4 ;  /* 0x0000000003037211 */ /* 0x000fc600078f20ff */
[----:B------:R-:W-:Y:S02]  /*02b0*/  IMAD.SHL.U32 R6, R2, 0x8, RZ ;  /* 0x0000000802067824 */ /* 0x000fe400078e00ff */
[----:B------:R-:W-:-:S03]  /*02c0*/  IMAD.MOV R2, RZ, RZ, -R2 ;  /* 0x000000ffff027224 */ /* 0x000fc600078e0a02 */
[----:B------:R-:W-:Y:S01]  /*02d0*/  LEA.HI.SX32 R3, R3, -R6, 0x1c ;  /* 0x8000000603037211 */ /* 0x000fe200078fe2ff */
[----:B------:R-:W-:-:S03]  /*02e0*/  IMAD R11, R4, R2, R5 ;  /* 0x00000002040b7224 */ /* 0x000fc600078e0205 */
[----:B------:R-:W-:-:S04]  /*02f0*/  VIMNMX R8, PT, PT, R3, 0x8, PT ;  /* 0x0000000803087848 */ /* 0x000fc80003fe0100 */
[-C--:B------:R-:W-:Y:S02]  /*0300*/  IABS R7, R8.reuse ;  /* 0x0000000800077213 */ /* 0x080fe40000000000 */
[----:B------:R-:W-:Y:S02]  /*0310*/  IABS R4, R8 ;  /* 0x0000000800047213 */ /* 0x000fe40000000000 */
[----:B------:R-:W1:Y:S08]  /*0320*/  I2F.RP R0, R7 ;  /* 0x0000000700007306 */ /* 0x000e700000209400 */
[----:B-1----:R-:W1:Y:S02]  /*0330*/  MUFU.RCP R0, R0 ;  /* 0x0000000000007308 */ /* 0x002e640000001000 */
[----:B-1----:R-:W-:-:S06]  /*0340*/  VIADD R3, R0, 0xffffffe ;  /* 0x0ffffffe00037836 */ /* 0x002fcc0000000000 */
[----:B------:R-:W1:Y:S02]  /*0350*/  F2I.FTZ.U32.TRUNC.NTZ R3, R3 ;  /* 0x0000000300037305 */ /* 0x000e64000021f000 */
[----:B-1----:R-:W-:-:S04]  /*0360*/  IMAD.MOV R9, RZ, RZ, -R3 ;  /* 0x000000ffff097224 */ /* 0x002fc800078e0a03 */
[----:B------:R-:W-:Y:S01]  /*0370*/  IMAD.MOV.U32 R2, RZ, RZ, R9 ;  /* 0x000000ffff027224 */ /* 0x000fe200078e0009 */
[----:B------:R-:W-:-:S03]  /*0380*/  IABS R9, R11 ;  /* 0x0000000b00097213 */ /* 0x000fc60000000000 */
[----:B------:R-:W-:Y:S02]  /*0390*/  IMAD R5, R2, R7, RZ ;  /* 0x0000000702057224 */ /* 0x000fe400078e02ff */
[----:B------:R-:W-:-:S04]  /*03a0*/  IMAD.MOV.U32 R2, RZ, RZ, RZ ;  /* 0x000000ffff027224 */ /* 0x000fc800078e00ff */
[----:B------:R-:W-:-:S04]  /*03b0*/  IMAD.HI.U32 R2, R3, R5, R2 ;  /* 0x0000000503027227 */ /* 0x000fc800078e0002 */
[----:B------:R-:W-:Y:S02]  /*03c0*/  IMAD.MOV R3, RZ, RZ, -R4 ;  /* 0x000000ffff037224 */ /* 0x000fe400078e0a04 */
        /* <DEDUP_REMOVED lines=8> */
[----:B------:R-:W-:Y:S02]  /*0450*/  ISETP.GE.AND P2, PT, R2, RZ, PT ;  /* 0x000000ff0200720c */ /* 0x000fe40003f46270 */
[----:B------:R-:W1:Y:S05]  /*0460*/  S2R R2, SR_TID.X ;  /* 0x0000000000027919 */ /* 0x000e6a0000002100 */
[----:B------:R-:W-:Y:S01]  /*0470*/  @P0 VIADD R0, R0, 0x1 ;  /* 0x0000000100000836 */ /* 0x000fe20000000000 */
[----:B------:R-:W-:-:S05]  /*0480*/  ISETP.GT.AND P0, PT, R104, 0x3f, PT ;  /* 0x0000003f6800780c */ /* 0x000fca0003f04270 */
[----:B------:R-:W-:Y:S01]  /*0490*/  @!P2 IMAD.MOV R0, RZ, RZ, -R0 ;  /* 0x000000ffff00a224 */ /* 0x000fe200078e0a00 */
[----:B------:R-:W-:-:S05]  /*04a0*/  @!P1 LOP3.LUT R0, RZ, R8, RZ, 0x33, !PT ;  /* 0x00000008ff009212 */ /* 0x000fca00078e33ff */
[----:B------:R-:W-:Y:S02]  /*04b0*/  IMAD.MOV R3, RZ, RZ, -R0 ;  /* 0x000000ffff037224 */ /* 0x000fe400078e0a00 */
[----:B------:R-:W-:Y:S02]  /*04c0*/  @!P0 CS2R R48, SRZ ;  /* 0x0000000000308805 */ /* 0x000fe4000001ff00 */
[----:B------:R-:W-:Y:S01]  /*04d0*/  @!P0 CS2R R50, SRZ ;  /* 0x0000000000328805 */ /* 0x000fe2000001ff00 */
[----:B------:R-:W-:Y:S02]  /*04e0*/  IMAD R3, R8, R3, R11 ;  /* 0x0000000308037224 */ /* 0x000fe400078e020b */
[----:B------:R-:W-:Y:S02]  /*04f0*/  IMAD.SHL.U32 R12, R0, 0x40, RZ ;  /* 0x00000040000c7824 */ /* 0x000fe400078e00ff */
[----:B------:R-:W-:Y:S01]  /*0500*/  IMAD.IADD R3, R6, 0x1, R3 ;  /* 0x0000000106037824 */ /* 0x000fe200078e0203 */
[C---:B-1----:R-:W-:Y:S01]  /*0510*/  LOP3.LUT R14, R2.reuse, 0xf, RZ, 0xc0, !PT ;  /* 0x0000000f020e7812 */ /* 0x042fe200078ec0ff */
[----:B------:R-:W-:Y:S01]  /*0520*/  @!P0 IMAD.SHL.U32 R13, R2, 0x20, RZ ;  /* 0x00000020020d8824 */ /* 0x000fe200078e00ff */
[----:B------:R-:W-:-:S02]  /*0530*/  SHF.R.U32.HI R15, RZ, 0x4, R2 ;  /* 0x00000004ff0f7819 */ /* 0x000fc40000011602 */
[----:B------:R-:W-:Y:S01]  /*0540*/  LEA.HI R17, R2, 0x38, RZ, 0x1c ;  /* 0x0000003802117811 */ /* 0x000fe200078fe0ff */
[----:B------:R-:W-:Y:S01]  /*0550*/  IMAD R14, R3, 0x10, R14 ;  /* 0x00000010030e7824 */ /* 0x000fe200078e020e */
[----:B------:R-:W-:Y:S02]  /*0560*/  SGXT.U32 R15, R15, 0x3 ;  /* 0x000000030f0f781a */ /* 0x000fe40000000000 */
[----:B------:R-:W-:Y:S01]  /*0570*/  @!P0 LOP3.LUT R13, R13, 0x60, RZ, 0xc0, !PT ;  /* 0x000000600d0d8812 */ /* 0x000fe200078ec0ff */
[----:B0--3--:R-:W-:Y:S06]  /*0580*/  @!P0 BRA `(.L_x_0) ;  /* 0x0000003000fc8947 */ /* 0x009fec0003800000 */
[----:B------:R-:W-:Y:S01]  /*0590*/  IABS R18, R26 ;  /* 0x0000001a00127213 */ /* 0x000fe20000000000 */
[----:B------:R-:W0:Y:S01]  /*05a0*/  LDCU UR5, c[0x0][0x3b0] ;  /* 0x00007600ff0577ac */ /* 0x000e220008000800 */
[----:B------:R-:W-:Y:S01]  /*05b0*/  IABS R3, R27 ;  /* 0x0000001b00037213 */ /* 0x000fe20000000000 */
[----:B------:R-:W1:Y:S01]  /*05c0*/  LDC R105, c[0x0][0x3a8] ;  /* 0x0000ea00ff697b82 */ /* 0x000e620000000800 */
[----:B------:R-:W2:Y:S01]  /*05d0*/  I2F.RP R8, R18 ;  /* 0x0000001200087306 */ /* 0x000ea20000209400 */
[----:B------:R-:W-:Y:S01]  /*05e0*/  IABS R13, R14 ;  /* 0x0000000e000d7213 */ /* 0x000fe20000000000 */
[----:B------:R-:W3:Y:S01]  /*05f0*/  LDCU UR8, c[0x0][0x3a4] ;  /* 0x00007480ff0877ac */ /* 0x000ee20008000800 */
[----:B------:R-:W-:Y:S02]  /*0600*/  LOP3.LUT R11, R2, 0x3f, RZ, 0xc0, !PT ;  /* 0x0000003f020b7812 */ /* 0x000fe400078ec0ff */
[----:B------:R-:W-:Y:S01]  /*0610*/  ISETP.GE.AND P4, PT, R14, RZ, PT ;  /* 0x000000ff0e00720c */ /* 0x000fe20003f86270 */
[----:B------:R-:W4:Y:S02]  /*0620*/  LDCU.128 UR12, c[0x0][0x380] ;  /* 0x00007000ff0c77ac */ /* 0x000f240008000c00 */
[----:B------:R-:W5:Y:S08]  /*0630*/  I2F.RP R0, R3 ;  /* 0x0000000300007306 */ /* 0x000f700000209400 */
[----:B--2---:R-:W2:Y:S08]  /*0640*/  MUFU.RCP R8, R8 ;  /* 0x0000000800087308 */ /* 0x004eb00000001000 */
[----:B-----5:R-:W5:Y:S01]  /*0650*/  MUFU.RCP R0, R0 ;  /* 0x0000000000007308 */ /* 0x020f620000001000 */
[----:B--2---:R-:W-:-:S07]  /*0660*/  VIADD R6, R8, 0xffffffe ;  /* 0x0ffffffe08067836 */ /* 0x004fce0000000000 */
[----:B------:R2:W0:Y:S01]  /*0670*/  F2I.FTZ.U32.TRUNC.NTZ R7, R6 ;  /* 0x0000000600077305 */ /* 0x000422000021f000 */
[----:B-----5:R-:W-:-:S07]  /*0680*/  VIADD R4, R0, 0xffffffe ;  /* 0x0ffffffe00047836 */ /* 0x020fce0000000000 */
[----:B------:R5:W1:Y:S01]  /*0690*/  F2I.FTZ.U32.TRUNC.NTZ R5, R4 ;  /* 0x0000000400057305 */ /* 0x000a62000021f000 */
[----:B--2---:R-:W-:Y:S02]  /*06a0*/  IMAD.MOV.U32 R6, RZ, RZ, RZ ;  /* 0x000000ffff067224 */ /* 0x004fe400078e00ff */
[----:B0-----:R-:W-:Y:S02]  /*06b0*/  IMAD.MOV R9, RZ, RZ, -R7 ;  /* 0x000000ffff097224 */ /* 0x001fe400078e0a07 */
[----:B-----5:R-:W-:Y:S02]  /*06c0*/  IMAD.MOV.U32 R4, RZ, RZ, RZ ;  /* 0x000000ffff047224 */ /* 0x020fe400078e00ff */
[----:B------:R-:W-:-:S04]  /*06d0*/  IMAD R9, R9, R18, RZ ;  /* 0x0000001209097224 */ /* 0x000fc800078e02ff */
[----:B------:R-:W-:Y:S01]  /*06e0*/  IMAD.HI.U32 R8, R7, R9, R6 ;  /* 0x0000000907087227 */ /* 0x000fe200078e0006 */
[----:B------:R-:W-:-:S03]  /*06f0*/  SHF.R.U32.HI R7, RZ, 0x6, R2 ;  /* 0x00000006ff077819 */ /* 0x000fc60000011602 */
[----:B-1----:R-:W-:Y:S01]  /*0700*/  IMAD.MOV R0, RZ, RZ, -R5 ;  /* 0x000000ffff007224 */ /* 0x002fe200078e0a05 */
[----:B------:R-:W-:Y:S01]  /*0710*/  SGXT.U32 R7, R7, 0x1 ;  /* 0x000000010707781a */ /* 0x000fe20000000000 */
[----:B------:R-:W-:-:S03]  /*0720*/  IMAD.HI.U32 R8, R8, R13, RZ ;  /* 0x0000000d08087227 */ /* 0x000fc600078e00ff */
[----:B------:R-:W-:Y:S01]  /*0730*/  LOP3.LUT R7, R12, R7, RZ, 0xfc, !PT ;  /* 0x000000070c077212 */ /* 0x000fe200078efcff */
[----:B------:R-:W-:Y:S02]  /*0740*/  IMAD.MOV R8, RZ, RZ, -R8 ;  /* 0x000000ffff087224 */ /* 0x000fe400078e0a08 */
[----:B------:R-:W-:Y:S01]  /*0750*/  IMAD R9, R0, R3, RZ ;  /* 0x0000000300097224 */ /* 0x000fe200078e02ff */
[C---:B------:R-:W-:Y:S01]  /*0760*/  LOP3.LUT R16, R7.reuse, 0x3e, RZ, 0xfc, !PT ;  /* 0x0000003e07107812 */ /* 0x040fe200078efcff */
[C---:B------:R-:W-:Y:S01]  /*0770*/  IMAD R13, R18.reuse, R8, R13 ;  /* 0x00000008120d7224 */ /* 0x040fe200078e020d */
[----:B------:R-:W-:Y:S01]  /*0780*/  LOP3.LUT R19, R7, 0x3c, RZ, 0xfc, !PT ;  /* 0x0000003c07137812 */ /* 0x000fe200078efcff */
[----:B------:R-:W-:Y:S01]  /*0790*/  IMAD.HI.U32 R5, R5, R9, R4 ;  /* 0x0000000905057227 */ /* 0x000fe200078e0004 */
[----:B------:R-:W-:Y:S02]  /*07a0*/  IABS R0, R16 ;  /* 0x0000001000007213 */ /* 0x000fe40000000000 */
[----:B------:R-:W-:Y:S01]  /*07b0*/  ISETP.GT.U32.AND P0, PT, R18, R13, PT ;  /* 0x0000000d1200720c */ /* 0x000fe20003f04070 */
[----:B------:R-:W-:Y:S01]  /*07c0*/  IMAD.SHL.U32 R6, R11, 0x2, RZ ;  /* 0x000000020b067824 */ /* 0x000fe200078e00ff */
[----:B------:R-:W-:Y:S01]  /*07d0*/  SHF.R.S32.HI R9, RZ, 0x1f, R104 ;  /* 0x0000001fff097819 */ /* 0x000fe20000011468 */
[----:B------:R-:W-:Y:S01]  /*07e0*/  IMAD.MOV.U32 R4, RZ, RZ, R0 ;  /* 0x000000ffff047224 */ /* 0x000fe200078e0000 */
[----:B------:R-:W-:-:S02]  /*07f0*/  IABS R10, R19 ;  /* 0x00000013000a7213 */ /* 0x000fc40000000000 */
[----:B------:R-:W-:Y:S01]  /*0800*/  LEA.HI R104, R9, R104, RZ, 0x6 ;  /* 0x0000006809687211 */ /* 0x000fe200078f30ff */
[----:B------:R-:W-:Y:S01]  /*0810*/  IMAD.HI.U32 R0, R5, R4, RZ ;  /* 0x0000000405007227 */ /* 0x000fe200078e00ff */
[----:B------:R-:W-:Y:S02]  /*0820*/  SHF.R.S32.HI R9, RZ, 0x6, R2 ;  /* 0x00000006ff097819 */ /* 0x000fe40000011402 */
[----:B------:R-:W-:Y:S01]  /*0830*/  LOP3.LUT R20, R7, 0x3a, RZ, 0xfc, !PT ;  /* 0x0000003a07147812 */ /* 0x000fe200078efcff */
[----:B------:R-:W-:Y:S01]  /*0840*/  IMAD.MOV R8, RZ, RZ, -R0 ;  /* 0x000000ffff087224 */ /* 0x000fe200078e0a00 */
[----:B------:R-:W-:Y:S01]  /*0850*/  SGXT R9, R9, 0x1 ;  /* 0x000000010909781a */ /* 0x000fe20000000200 */
[----:B------:R-:W-:Y:S01]  /*0860*/  @!P0 IMAD.IADD R13, R13, 0x1, -R18 ;  /* 0x000000010d0d8824 */ /* 0x000fe200078e0a12 */
[----:B------:R-:W-:Y:S01]  /*0870*/  ISETP.GE.AND P5, PT, R16, RZ, PT ;  /* 0x000000ff1000720c */ /* 0x000fe20003fa6270 */
[----:B------:R-:W-:Y:S01]  /*0880*/  IMAD.HI.U32 R0, R5, R10, RZ ;  /* 0x0000000a05007227 */ /* 0x000fe200078e00ff */
[----:B------:R-:W-:-:S02]  /*0890*/  LOP3.LUT R9, R6, 0x90, R9, 0x78, !PT ;  /* 0x0000009006097812 */ /* 0x000fc400078e7809 */
[----:B------:R-:W-:Y:S01]  /*08a0*/  ISETP.GT.U32.AND P2, PT, R18, R13, PT ;  /* 0x0000000d1200720c */ /* 0x000fe20003f44070 */
[----:B------:R-:W-:Y:S01]  /*08b0*/  IMAD.MOV R0, RZ, RZ, -R0 ;  /* 0x000000ffff007224 */ /* 0x000fe200078e0a00 */
[----:B------:R-:W-:Y:S01]  /*08c0*/  IABS R16, R20 ;  /* 0x0000001400107213 */ /* 0x000fe20000000000 */
[----:B------:R-:W-:Y:S01]  /*08d0*/  IMAD R4, R3, R8, R4 ;  /* 0x0000000803047224 */ /* 0x000fe200078e0204 */
[----:B------:R-:W-:Y:S01]  /*08e0*/  ISETP.GE.AND P1, PT, R19, RZ, PT ;  /* 0x000000ff1300720c */ /* 0x000fe20003f26270 */
[----:B------:R-:W-:Y:S01]  /*08f0*/  IMAD R6, R3, R0, R10 ;  /* 0x0000000003067224 */ /* 0x000fe200078e020a */
[----:B------:R-:W-:Y:S01]  /*0900*/  LOP3.LUT R10, R7, 0x38, RZ, 0xfc, !PT ;  /* 0x00000038070a7812 */ /* 0x000fe200078efcff */
[----:B------:R-:W-:Y:S01]  /*0910*/  IMAD.HI.U32 R8, R5, R16, RZ ;  /* 0x0000001005087227 */ /* 0x000fe200078e00ff */
[C---:B------:R-:W-:Y:S02]  /*0920*/  ISETP.GT.U32.AND P0, PT, R3.reuse, R4, PT ;  /* 0x000000040300720c */ /* 0x040fe40003f04070 */
[----:B------:R-:W-:Y:S01]  /*0930*/  ISETP.GT.U32.AND P6, PT, R3, R6, PT ;  /* 0x000000060300720c */ /* 0x000fe20003fc4070 */
[----:B------:R-:W-:Y:S01]  /*0940*/  IMAD.MOV R8, RZ, RZ, -R8 ;  /* 0x000000ffff087224 */ /* 0x000fe200078e0a08 */
[----:B------:R-:W-:Y:S01]  /*0950*/  LOP3.LUT R19, R7, 0x36, RZ, 0xfc, !PT ;  /* 0x0000003607137812 */ /* 0x000fe200078efcff */
[----:B------:R-:W-:Y:S01]  /*0960*/  @!P2 IMAD.IADD R13, R13, 0x1, -R18 ;  /* 0x000000010d0da824 */ /* 0x000fe200078e0a12 */
[----:B------:R-:W-:Y:S01]  /*0970*/  ISETP.NE.AND P2, PT, R26, RZ, PT ;  /* 0x000000ff1a00720c */ /* 0x000fe20003f45270 */
[----:B------:R-:W-:Y:S01]  /*0980*/  IMAD R8, R3, R8, R16 ;  /* 0x0000000803087224 */ /* 0x000fe200078e0210 */
[----:B------:R-:W-:Y:S01]  /*0990*/  IABS R18, R19 ;  /* 0x0000001300127213 */ /* 0x000fe20000000000 */
[----:B------:R-:W-:Y:S01]  /*09a0*/  IMAD.MOV.U32 R0, RZ, RZ, R13 ;  /* 0x000000ffff007224 */ /* 0x000fe200078e000d */
[----:B------:R-:W-:-:S02]  /*09b0*/  LOP3.LUT R21, R7, 0x34, RZ, 0xfc, !PT ;  /* 0x0000003407157812 */ /* 0x000fc400078efcff */
[----:B------:R-:W-:Y:S01]  /*09c0*/  ISETP.GE.AND P3, PT, R20, RZ, PT ;  /* 0x000000ff1400720c */ /* 0x000fe20003f66270 */
[--C-:B------:R-:W-:Y:S01]  /*09d0*/  @!P0 IMAD.IADD R4, R4, 0x1, -R3.reuse ;  /* 0x0000000104048824 */ /* 0x100fe200078e0a03 */
[----:B------:R-:W-:Y:S01]  /*09e0*/  ISETP.GE.AND P0, PT, R10, RZ, PT ;  /* 0x000000ff0a00720c */ /* 0x000fe20003f06270 */
[----:B------:R-:W-:Y:S01]  /*09f0*/  @!P6 IMAD.IADD R6, R6, 0x1, -R3 ;  /* 0x000000010606e824 */ /* 0x000fe200078e0a03 */
[----:B------:R-:W-:Y:S01]  /*0a00*/  IABS R10, R10 ;  /* 0x0000000a000a7213 */ /* 0x000fe20000000000 */
[----:B------:R-:W-:Y:S01]  /*0a10*/  @!P4 IMAD.MOV R0, RZ, RZ, -R0 ;  /* 0x000000ffff00c224 */ /* 0x000fe200078e0a00 */
[----:B------:R-:W-:Y:S01]  /*0a20*/  ISETP.GT.U32.AND P6, PT, R3, R8, PT ;  /* 0x000000080300720c */ /* 0x000fe20003fc4070 */
[----:B------:R-:W-:Y:S01]  /*0a30*/  IMAD.HI.U32 R13, R5, R18, RZ ;  /* 0x00000012050d7227 */ /* 0x000fe200078e00ff */
[----:B------:R-:W-:Y:S02]  /*0a40*/  @!P2 LOP3.LUT R0, RZ, R26, RZ, 0x33, !PT ;  /* 0x0000001aff00a212 */ /* 0x000fe400078e33ff */
[C---:B------:R-:W-:Y:S01]  /*0a50*/  ISETP.GT.U32.AND P2, PT, R3.reuse, R6, PT ;  /* 0x000000060300720c */ /* 0x040fe20003f44070 */
[----:B------:R-:W-:Y:S01]  /*0a60*/  IMAD.MOV.U32 R16, RZ, RZ, R10 ;  /* 0x000000ffff107224 */ /* 0x000fe200078e000a */
[----:B------:R-:W-:Y:S01]  /*0a70*/  IABS R20, R21 ;  /* 0x0000001500147213 */ /* 0x000fe20000000000 */
[----:B------:R-:W-:Y:S01]  /*0a80*/  IMAD.MOV R13, RZ, RZ, -R13 ;  /* 0x000000ffff0d7224 */ /* 0x000fe200078e0a0d */
[----:B------:R-:W-:Y:S01]  /*0a90*/  ISETP.GT.U32.AND P4, PT, R3, R4, PT ;  /* 0x000000040300720c */ /* 0x000fe20003f84070 */
[----:B------:R-:W-:Y:S01]  /*0aa0*/  IMAD.HI.U32 R10, R5, R16, RZ ;  /* 0x00000010050a7227 */ /* 0x000fe200078e00ff */
[----:B------:R-:W-:-:S02]  /*0ab0*/  LOP3.LUT R23, R7, 0x30, RZ, 0xfc, !PT ;  /* 0x0000003007177812 */ /* 0x000fc400078efcff */
[----:B------:R-:W-:Y:S01]  /*0ac0*/  LOP3.LUT R25, R7, 0x2e, RZ, 0xfc, !PT ;  /* 0x0000002e07197812 */ /* 0x000fe200078efcff */
[----:B------:R-:W-:Y:S01]  /*0ad0*/  IMAD.MOV R10, RZ, RZ, -R10 ;  /* 0x000000ffff0a7224 */ /* 0x000fe200078e0a0a */
[----:B------:R-:W-:Y:S01]  /*0ae0*/  IABS R24, R23 ;  /* 0x0000001700187213 */ /* 0x000fe20000000000 */
[----:B------:R-:W-:Y:S01]  /*0af0*/  @!P6 IMAD.IADD R8, R8, 0x1, -R3 ;  /* 0x000000010808e824 */ /* 0x000fe200078e0a03 */
[----:B------:R-:W-:Y:S01]  /*0b00*/  IABS R26, R25 ;  /* 0x00000019001a7213 */ /* 0x000fe20000000000 */
[----:B------:R-:W-:Y:S01]  /*0b10*/  IMAD R10, R3, R10, R16 ;  /* 0x0000000a030a7224 */ /* 0x000fe200078e0210 */
[----:B------:R-:W-:Y:S01]  /*0b20*/  LOP3.LUT R29, R7, 0x28, RZ, 0xfc, !PT ;  /* 0x00000028071d7812 */ /* 0x000fe200078efcff */
[C---:B------:R-:W-:Y:S01]  /*0b30*/  IMAD R16, R3.reuse, R13, R18 ;  /* 0x0000000d03107224 */ /* 0x040fe200078e0212 */
[----:B------:R-:W-:Y:S01]  /*0b40*/  ISETP.GT.U32.AND P6, PT, R3, R8, PT ;  /* 0x000000080300720c */ /* 0x000fe20003fc4070 */
[----:B------:R-:W-:Y:S01]  /*0b50*/  IMAD.HI.U32 R13, R5, R20, RZ ;  /* 0x00000014050d7227 */ /* 0x000fe200078e00ff */
[----:B------:R-:W-:-:S02]  /*0b60*/  LOP3.LUT R30, R7, 0x26, RZ, 0xfc, !PT ;  /* 0x00000026071e7812 */ /* 0x000fc400078efcff */
[----:B------:R-:W-:Y:S01]  /*0b70*/  LOP3.LUT R31, R7, 0x24, RZ, 0xfc, !PT ;  /* 0x00000024071f7812 */ /* 0x000fe200078efcff */
[----:B------:R-:W-:Y:S01]  /*0b80*/  @!P2 IMAD.IADD R6, R6, 0x1, -R3 ;  /* 0x000000010606a824 */ /* 0x000fe200078e0a03 */
[C---:B------:R-:W-:Y:S01]  /*0b90*/  ISETP.GT.U32.AND P2, PT, R3.reuse, R10, PT ;  /* 0x0000000a0300720c */ /* 0x040fe20003f44070 */
[----:B------:R-:W-:Y:S01]  /*0ba0*/  IMAD.MOV R13, RZ, RZ, -R13 ;  /* 0x000000ffff0d7224 */ /* 0x000fe200078e0a0d */
[----:B------:R-:W-:Y:S01]  /*0bb0*/  IABS R28, R30 ;  /* 0x0000001e001c7213 */ /* 0x000fe20000000000 */
[----:B------:R-:W-:Y:S01]  /*0bc0*/  @!P1 IMAD.MOV R6, RZ, RZ, -R6 ;  /* 0x000000ffff069224 */ /* 0x000fe200078e0a06 */
[C---:B------:R-:W-:Y:S01]  /*0bd0*/  ISETP.GT.U32.AND P1, PT, R3.reuse, R16, PT ;  /* 0x000000100300720c */ /* 0x040fe20003f24070 */
[----:B------:R-:W-:Y:S01]  /*0be0*/  IMAD R18, R3, R13, R20 ;  /* 0x0000000d03127224 */ /* 0x000fe200078e0214 */
[----:B------:R-:W-:Y:S01]  /*0bf0*/  LOP3.LUT R33, R7, 0x22, RZ, 0xfc, !PT ;  /* 0x0000002207217812 */ /* 0x000fe200078efcff */
[--C-:B------:R-:W-:Y:S01]  /*0c00*/  @!P4 IMAD.IADD R4, R4, 0x1, -R3.reuse ;  /* 0x000000010404c824 */ /* 0x100fe200078e0a03 */
[----:B------:R-:W-:Y:S01]  /*0c10*/  ISETP.GE.AND P4, PT, R19, RZ, PT ;  /* 0x000000ff1300720c */ /* 0x000fe20003f86270 */
[--C-:B------:R-:W-:Y:S01]  /*0c20*/  @!P6 IMAD.IADD R8, R8, 0x1, -R3.reuse ;  /* 0x000000010808e824 */ /* 0x100fe200078e0a03 */
[----:B------:R-:W-:Y:S01]  /*0c30*/  ISETP.GT.U32.AND P6, PT, R3, R18, PT ;  /* 0x000000120300720c */ /* 0x000fe20003fc4070 */
[----:B------:R-:W-:Y:S01]  /*0c40*/  @!P5 IMAD.MOV R4, RZ, RZ, -R4 ;  /* 0x000000ffff04d224 */ /* 0x000fe200078e0a04 */
[----:B------:R-:W-:Y:S01]  /*0c50*/  ISETP.GE.AND P5, PT, R21, RZ, PT ;  /* 0x000000ff1500720c */ /* 0x000fe20003fa6270 */
[----:B------:R-:W-:Y:S01]  /*0c60*/  @!P2 IMAD.IADD R10, R10, 0x1, -R3 ;  /* 0x000000010a0aa824 */ /* 0x000fe200078e0a03 */
[----:B------:R-:W-:Y:S01]  /*0c70*/  LOP3.LUT R21, R7, 0x32, RZ, 0xfc, !PT ;  /* 0x0000003207157812 */ /* 0x000fe200078efcff */
[----:B------:R-:W-:Y:S01]  /*0c80*/  IMAD.HI.U32 R19, R5, R24, RZ ;  /* 0x0000001805137227 */ /* 0x000fe200078e00ff */
[----:B------:R-:W-:-:S02]  /*0c90*/  LOP3.LUT R35, R7, 0x1e, RZ, 0xfc, !PT ;  /* 0x0000001e07237812 */ /* 0x000fc400078efcff */
[----:B------:R-:W-:Y:S01]  /*0ca0*/  IABS R22, R21 ;  /* 0x0000001500167213 */ /* 0x000fe20000000000 */
[--C-:B------:R-:W-:Y:S01]  /*0cb0*/  @!P1 IMAD.IADD R16, R16, 0x1, -R3.reuse ;  /* 0x0000000110109824 */ /* 0x100fe200078e0a03 */
[----:B------:R-:W-:Y:S01]  /*0cc0*/  ISETP.GT.U32.AND P2, PT, R3, R10, PT ;  /* 0x0000000a0300720c */ /* 0x000fe20003f44070 */
[----:B------:R-:W-:Y:S01]  /*0cd0*/  @!P3 IMAD.MOV R8, RZ, RZ, -R8 ;  /* 0x000000ffff08b224 */ /* 0x000fe200078e0a08 */
[----:B------:R-:W-:Y:S01]  /*0ce0*/  ISETP.GE.AND P3, PT, R21, RZ, PT ;  /* 0x000000ff1500720c */ /* 0x000fe20003f66270 */
[----:B------:R-:W-:Y:S01]  /*0cf0*/  IMAD.HI.U32 R13, R5, R22, RZ ;  /* 0x00000016050d7227 */ /* 0x000fe200078e00ff */
[----:B------:R-:W-:Y:S02]  /*0d00*/  ISETP.GT.U32.AND P1, PT, R3, R16, PT ;  /* 0x000000100300720c */ /* 0x000fe40003f24070 */
[----:B------:R-:W-:Y:S01]  /*0d10*/  IABS R32, R35 ;  /* 0x0000002300207213 */ /* 0x000fe20000000000 */
[----:B------:R-:W-:Y:S01]  /*0d20*/  @!P6 IMAD.IADD R18, R18, 0x1, -R3 ;  /* 0x000000011212e824 */ /* 0x000fe200078e0a03 */
[C---:B------:R-:W-:Y:S01]  /*0d30*/  LOP3.LUT R34, R7.reuse, 0x20, RZ, 0xfc, !PT ;  /* 0x0000002007227812 */ /* 0x040fe200078efcff */
[----:B------:R-:W-:Y:S01]  /*0d40*/  IMAD.MOV R13, RZ, RZ, -R13 ;  /* 0x000000ffff0d7224 */ /* 0x000fe200078e0a0d */
[----:B------:R-:W-:Y:S01]  /*0d50*/  LOP3.LUT R39, R7, 0xe, RZ, 0xfc, !PT ;  /* 0x0000000e07277812 */ /* 0x000fe200078efcff */
[----:B------:R-:W-:Y:S01]  /*0d60*/  IMAD.HI.U32 R20, R5, R26, RZ ;  /* 0x0000001a05147227 */ /* 0x000fe200078e00ff */
[----:B------:R-:W-:-:S02]  /*0d70*/  ISETP.GT.U32.AND P6, PT, R3, R18, PT ;  /* 0x000000120300720c */ /* 0x000fc40003fc4070 */
[----:B------:R-:W-:Y:S01]  /*0d80*/  IABS R48, R39 ;  /* 0x0000002700307213 */ /* 0x000fe20000000000 */
[----:B------:R-:W-:Y:S01]  /*0d90*/  IMAD.MOV R21, RZ, RZ, -R19 ;  /* 0x000000ffff157224 */ /* 0x000fe200078e0a13 */
[----:B------:R-:W-:Y:S01]  /*0da0*/  LOP3.LUT R37, R7, 0x10, RZ, 0xfc, !PT ;  /* 0x0000001007257812 */ /* 0x000fe200078efcff */
[----:B------:R-:W-:Y:S01]  /*0db0*/  IMAD R19, R3, R13, R22 ;  /* 0x0000000d03137224 */ /* 0x000fe200078e0216 */
[----:B------:R-:W-:Y:S01]  /*0dc0*/  LOP3.LUT R13, R7, 0x2c, RZ, 0xfc, !PT ;  /* 0x0000002c070d7812 */ /* 0x000fe200078efcff */
[--C-:B------:R-:W-:Y:S01]  /*0dd0*/  @!P2 IMAD.IADD R10, R10, 0x1, -R3.reuse ;  /* 0x000000010a0aa824 */ /* 0x100fe200078e0a03 */
[----:B------:R-:W-:Y:S01]  /*0de0*/  ISETP.GE.AND P2, PT, R23, RZ, PT ;  /* 0x000000ff1700720c */ /* 0x000fe20003f46270 */
[----:B------:R-:W-:Y:S01]  /*0df0*/  IMAD.MOV R23, RZ, RZ, -R20 ;  /* 0x000000ffff177224 */ /* 0x000fe200078e0a14 */
[----:B------:R-:W-:Y:S01]  /*0e00*/  IABS R22, R13 ;  /* 0x0000000d00167213 */ /* 0x000fe20000000000 */
[C---:B------:R-:W-:Y:S01]  /*0e10*/  IMAD R20, R3.reuse, R21, R24 ;  /* 0x0000001503147224 */ /* 0x040fe200078e0218 */
[----:B------:R-:W-:Y:S01]  /*0e20*/  IABS R46, R37 ;  /* 0x00000025002e7213 */ /* 0x000fe20000000000 */
[--C-:B------:R-:W-:Y:S01]  /*0e30*/  @!P1 IMAD.IADD R16, R16, 0x1, -R3.reuse ;  /* 0x0000000110109824 */ /* 0x100fe200078e0a03 */
[C---:B------:R-:W-:Y:S01]  /*0e40*/  ISETP.GT.U32.AND P1, PT, R3.reuse, R19, PT ;  /* 0x000000130300720c */ /* 0x040fe20003f24070 */
[C---:B------:R-:W-:Y:S01]  /*0e50*/  IMAD R21, R3.reuse, R23, R26 ;  /* 0x0000001703157224 */ /* 0x040fe200078e021a */
[----:B------:R-:W-:Y:S01]  /*0e60*/  IABS R26, R29 ;  /* 0x0000001d001a7213 */ /* 0x000fe20000000000 */
[----:B------:R-:W-:Y:S01]  /*0e70*/  @!P0 IMAD.MOV R10, RZ, RZ, -R10 ;  /* 0x000000ffff0a8224 */ /* 0x000fe200078e0a0a */
[C---:B------:R-:W-:Y:S01]  /*0e80*/  ISETP.GT.U32.AND P0, PT, R3.reuse, R20, PT ;  /* 0x000000140300720c */ /* 0x040fe20003f04070 */
[--C-:B------:R-:W-:Y:S01]  /*0e90*/  @!P6 IMAD.IADD R18, R18, 0x1, -R3.reuse ;  /* 0x000000011212e824 */ /* 0x100fe200078e0a03 */
[----:B------:R-:W-:Y:S01]  /*0ea0*/  ISETP.GT.U32.AND P6, PT, R3, R21, PT ;  /* 0x000000150300720c */ /* 0x000fe20003fc4070 */
[----:B------:R-:W-:Y:S01]  /*0eb0*/  @!P4 IMAD.MOV R16, RZ, RZ, -R16 ;  /* 0x000000ffff10c224 */ /* 0x000fe200078e0a10 */
[----:B------:R-:W-:Y:S01]  /*0ec0*/  ISETP.GE.AND P4, PT, R25, RZ, PT ;  /* 0x000000ff1900720c */ /* 0x000fe20003f86270 */
[----:B------:R-:W-:Y:S01]  /*0ed0*/  @!P5 IMAD.MOV R18, RZ, RZ, -R18 ;  /* 0x000000ffff12d224 */ /* 0x000fe200078e0a12 */
[C---:B------:R-:W-:Y:S01]  /*0ee0*/  LOP3.LUT R25, R7.reuse, 0x2a, RZ, 0xfc, !PT ;  /* 0x0000002a07197812 */ /* 0x040fe200078efcff */
[----:B---3--:R-:W-:Y:S01]  /*0ef0*/  IMAD R0, R0, UR8, RZ ;  /* 0x0000000800007c24 */ /* 0x008fe2000f8e02ff */
[----:B------:R-:W-:Y:S01]  /*0f00*/  LOP3.LUT R41, R7, 0xc, RZ, 0xfc, !PT ;  /* 0x0000000c07297812 */ /* 0x000fe200078efcff */
[----:B------:R-:W-:Y:S01]  /*0f10*/  @!P1 IMAD.IADD R19, R19, 0x1, -R3 ;  /* 0x0000000113139824 */ /* 0x000fe200078e0a03 */
[----:B------:R-:W-:Y:S01]  /*0f20*/  ISETP.GE.AND P1, PT, R13, RZ, PT ;  /* 0x000000ff0d00720c */ /* 0x000fe20003f26270 */
[----:B------:R-:W-:Y:S01]  /*0f30*/  IMAD.HI.U32 R13, R5, R22, RZ ;  /* 0x00000016050d7227 */ /* 0x000fe200078e00ff */
[----:B------:R-:W-:-:S02]  /*0f40*/  IABS R24, R25 ;  /* 0x0000001900187213 */ /* 0x000fc40000000000 */
[----:B------:R-:W-:Y:S01]  /*0f50*/  LOP3.LUT R43, R7, 0xa, RZ, 0xfc, !PT ;  /* 0x0000000a072b7812 */ /* 0x000fe200078efcff */
[--C-:B------:R-:W-:Y:S01]  /*0f60*/  @!P0 IMAD.IADD R20, R20, 0x1, -R3.reuse ;  /* 0x0000000114148824 */ /* 0x100fe200078e0a03 */
[----:B------:R-:W-:Y:S01]  /*0f70*/  ISETP.GT.U32.AND P0, PT, R3, R19, PT ;  /* 0x000000130300720c */ /* 0x000fe20003f04070 */
[----:B------:R-:W-:Y:S01]  /*0f80*/  @!P6 IMAD.IADD R21, R21, 0x1, -R3 ;  /* 0x000000011515e824 */ /* 0x000fe200078e0a03 */
[----:B------:R-:W-:Y:S01]  /*0f90*/  IABS R50, R41 ;  /* 0x0000002900327213 */ /* 0x000fe20000000000 */
[----:B------:R-:W-:Y:S01]  /*0fa0*/  IMAD.MOV R23, RZ, RZ, -R13 ;  /* 0x000000ffff177224 */ /* 0x000fe200078e0a0d */
[----:B------:R-:W-:Y:S01]  /*0fb0*/  ISETP.GT.U32.AND P6, PT, R3, R20, PT ;  /* 0x000000140300720c */ /* 0x000fe20003fc4070 */
[----:B------:R-:W-:Y:S01]  /*0fc0*/  IMAD.HI.U32 R13, R5, R24, RZ ;  /* 0x00000018050d7227 */ /* 0x000fe200078e00ff */
[C---:B------:R-:W-:Y:S02]  /*0fd0*/  ISETP.GT.U32.AND P5, PT, R3.reuse, R21, PT ;  /* 0x000000150300720c */ /* 0x040fe40003fa4070 */
[----:B------:R-:W-:Y:S01]  /*0fe0*/  IABS R52, R43 ;  /* 0x0000002b00347213 */ /* 0x000fe20000000000 */
[----:B------:R-:W-:Y:S01]  /*0ff0*/  IMAD R22, R3, R23, R22 ;  /* 0x0000001703167224 */ /* 0x000fe200078e0216 */
[C---:B------:R-:W-:Y:S01]  /*1000*/  LOP3.LUT R45, R7.reuse, 0x8, RZ, 0xfc, !PT ;  /* 0x00000008072d7812 */ /* 0x040fe200078efcff */
[----:B------:R-:W-:Y:S01]  /*1010*/  IMAD.MOV R13, RZ, RZ, -R13 ;  /* 0x000000ffff0d7224 */ /* 0x000fe200078e0a0d */
[----:B------:R-:W-:Y:S01]  /*1020*/  LOP3.LUT R49, R7, 0x4, RZ, 0xfc, !PT ;  /* 0x0000000407317812 */ /* 0x000fe200078efcff */
[--C-:B------:R-:W-:Y:S01]  /*1030*/  @!P0 IMAD.IADD R19, R19, 0x1, -R3.reuse ;  /* 0x0000000113138824 */ /* 0x100fe200078e0a03 */
[C---:B------:R-:W-:Y:S01]  /*1040*/  ISETP.GT.U32.AND P0, PT, R3.reuse, R22, PT ;  /* 0x000000160300720c */ /* 0x040fe20003f04070 */
[----:B------:R-:W-:Y:S01]  /*1050*/  IMAD R23, R3, R13, R24 ;  /* 0x0000000d03177224 */ /* 0x000fe200078e0218 */
[----:B------:R-:W-:Y:S01]  /*1060*/  IABS R54, R45 ;  /* 0x0000002d00367213 */ /* 0x000fe20000000000 */
[----:B------:R-:W-:Y:S01]  /*1070*/  @!P6 IMAD.IADD R20, R20, 0x1, -R3 ;  /* 0x000000011414e824 */ /* 0x000fe200078e0a03 */
[----:B------:R-:W-:Y:S01]  /*1080*/  IABS R58, R49 ;  /* 0x00000031003a7213 */ /* 0x000fe20000000000 */
[----:B------:R-:W-:Y:S01]  /*1090*/  IMAD.HI.U32 R13, R5, R26, RZ ;  /* 0x0000001a050d7227 */ /* 0x000fe200078e00ff */
[----:B------:R-:W-:-:S02]  /*10a0*/  ISETP.GT.U32.AND P6, PT, R3, R23, PT ;  /* 0x000000170300720c */ /* 0x000fc40003fc4070 */
[----:B------:R-:W-:Y:S01]  /*10b0*/  LOP3.LUT R47, R7, 0x6, RZ, 0xfc, !PT ;  /* 0x00000006072f7812 */ /* 0x000fe200078efcff */
[----:B------:R-:W-:Y:S01]  /*10c0*/  @!P5 IMAD.IADD R21, R21, 0x1, -R3 ;  /* 0x000000011515d824 */ /* 0x000fe200078e0a03 */
[----:B------:R-:W-:Y:S01]  /*10d0*/  ISETP.GE.AND P5, PT, R25, RZ, PT ;  /* 0x000000ff1900720c */ /* 0x000fe20003fa6270 */
[----:B------:R-:W-:Y:S01]  /*10e0*/  IMAD.MOV R24, RZ, RZ, -R13 ;  /* 0x000000ffff187224 */ /* 0x000fe200078e0a0d */
[----:B------:R-:W-:Y:S01]  /*10f0*/  IABS R25, R31 ;  /* 0x0000001f00197213 */ /* 0x000fe20000000000 */
[--C-:B------:R-:W-:Y:S01]  /*1100*/  @!P0 IMAD.IADD R22, R22, 0x1, -R3.reuse ;  /* 0x0000000116168824 */ /* 0x100fe200078e0a03 */
[----:B------:R-:W-:Y:S01]  /*1110*/  ISETP.GE.AND P0, PT, R29, RZ, PT ;  /* 0x000000ff1d00720c */ /* 0x000fe20003f06270 */
[----:B------:R-:W-:Y:S01]  /*1120*/  IMAD.HI.U32 R13, R5, R28, RZ ;  /* 0x0000001c050d7227 */ /* 0x000fe200078e00ff */
[----:B------:R-:W-:Y:S02]  /*1130*/  IABS R56, R47 ;  /* 0x0000002f00387213 */ /* 0x000fe40000000000 */
[----:B------:R-:W-:Y:S01]  /*1140*/  IABS R62, R7 ;  /* 0x00000007003e7213 */ /* 0x000fe20000000000 */
[----:B------:R-:W-:Y:S01]  /*1150*/  @!P6 IMAD.IADD R23, R23, 0x1, -R3 ;  /* 0x000000011717e824 */ /* 0x000fe200078e0a03 */
[C---:B------:R-:W-:Y:S01]  /*1160*/  ISETP.GT.U32.AND P6, PT, R3.reuse, R22, PT ;  /* 0x000000160300720c */ /* 0x040fe20003fc4070 */
[----:B------:R-:W-:Y:S01]  /*1170*/  IMAD R24, R3, R24, R26 ;  /* 0x0000001803187224 */ /* 0x000fe200078e021a */
[----:B------:R-:W-:Y:S01]  /*1180*/  SHF.R.S32.HI R104, RZ, 0x6, R104 ;  /* 0x00000006ff687819 */ /* 0x000fe20000011468 */
[----:B------:R-:W-:Y:S01]  /*1190*/  IMAD.MOV.U32 R26, RZ, RZ, R25 ;  /* 0x000000ffff1a7224 */ /* 0x000fe200078e0019 */
[C---:B------:R-:W-:Y:S01]  /*11a0*/  LOP3.LUT R118, R9.reuse, 0x20, RZ, 0x3c, !PT ;  /* 0x0000002009767812 */ /* 0x040fe200078e3cff */
[----:B------:R-:W-:Y:S01]  /*11b0*/  IMAD.MOV R25, RZ, RZ, -R13 ;  /* 0x000000ffff197224 */ /* 0x000fe200078e0a0d */
[----:B------:R-:W-:Y:S01]  /*11c0*/  LOP3.LUT R119, R9, 0x40, RZ, 0x3c, !PT ;  /* 0x0000004009777812 */ /* 0x000fe200078e3cff */
[----:B------:R-:W-:Y:S01]  /*11d0*/  @!P2 IMAD.MOV R20, RZ, RZ, -R20 ;  /* 0x000000ffff14a224 */ /* 0x000fe200078e0a14 */
[C---:B------:R-:W-:Y:S01]  /*11e0*/  ISETP.GT.U32.AND P2, PT, R3.reuse, R24, PT ;  /* 0x000000180300720c */ /* 0x040fe20003f44070 */
[----:B------:R-:W-:Y:S01]  /*11f0*/  IMAD R25, R3, R25, R28 ;  /* 0x0000001903197224 */ /* 0x000fe200078e021c */
[----:B------:R-:W-:Y:S01]  /*1200*/  IABS R28, R33 ;  /* 0x00000021001c7213 */ /* 0x000fe20000000000 */
[----:B------:R-:W-:Y:S01]  /*1210*/  IMAD.HI.U32 R13, R5, R26, RZ ;  /* 0x0000001a050d7227 */ /* 0x000fe200078e00ff */
[----:B------:R-:W-:-:S03]  /*1220*/  LOP3.LUT R122, R9, 0x60, RZ, 0x3c, !PT ;  /* 0x00000060097a7812 */ /* 0x000fc600078e3cff */
[----:B------:R-:W-:Y:S01]  /*1230*/  @!P6 IMAD.IADD R22, R22, 0x1, -R3 ;  /* 0x000000011616e824 */ /* 0x000fe200078e0a03 */
[C---:B------:R-:W-:Y:S01]  /*1240*/  ISETP.GT.U32.AND P6, PT, R3.reuse, R25, PT ;  /* 0x000000190300720c */ /* 0x040fe20003fc4070 */
[----:B------:R-:W-:Y:S02]  /*1250*/  IMAD.MOV R13, RZ, RZ, -R13 ;  /* 0x000000ffff0d7224 */ /* 0x000fe400078e0a0d */
[----:B------:R-:W-:Y:S01]  /*1260*/  @!P3 IMAD.MOV R19, RZ, RZ, -R19 ;  /* 0x000000ffff13b224 */ /* 0x000fe200078e0a13 */
[----:B------:R-:W-:Y:S01]  /*1270*/  ISETP.GT.U32.AND P3, PT, R3, R23, PT ;  /* 0x000000170300720c */ /* 0x000fe20003f64070 */
[----:B------:R-:W-:Y:S01]  /*1280*/  @!P2 IMAD.IADD R24, R24, 0x1, -R3 ;  /* 0x000000011818a824 */ /* 0x000fe200078e0a03 */
[----:B------:R-:W-:Y:S01]  /*1290*/  ISETP.GE.AND P2, PT, R31, RZ, PT ;  /* 0x000000ff1f00720c */ /* 0x000fe20003f46270 */
[----:B------:R-:W-:Y:S01]  /*12a0*/  IMAD R26, R3, R13, R26 ;  /* 0x0000000d031a7224 */ /* 0x000fe200078e021a */
[----:B------:R-:W-:Y:S01]  /*12b0*/  LOP3.LUT R31, R7, 0x18, RZ, 0xfc, !PT ;  /* 0x00000018071f7812 */ /* 0x000fe200078efcff */
[----:B------:R-:W-:-:S03]  /*12c0*/  IMAD.HI.U32 R13, R5, R28, RZ ;  /* 0x0000001c050d7227 */ /* 0x000fc600078e00ff */
[----:B------:R-:W-:Y:S01]  /*12d0*/  IABS R38, R31 ;  /* 0x0000001f00267213 */ /* 0x000fe20000000000 */
[----:B------:R-:W-:Y:S01]  /*12e0*/  @!P6 IMAD.IADD R25, R25, 0x1, -R3 ;  /* 0x000000011919e824 */ /* 0x000fe200078e0a03 */
[----:B------:R-:W-:Y:S01]  /*12f0*/  ISETP.GT.U32.AND P6, PT, R3, R24, PT ;  /* 0x000000180300720c */ /* 0x000fe20003fc4070 */
[----:B------:R-:W-:Y:S02]  /*1300*/  IMAD.MOV R13, RZ, RZ, -R13 ;  /* 0x000000ffff0d7224 */ /* 0x000fe400078e0a0d */
[----:B------:R-:W-:-:S04]  /*1310*/  IMAD.HI.U32 R29, R5, R32, RZ ;  /* 0x00000020051d7227 */ /* 0x000fc800078e00ff */
[C---:B------:R-:W-:Y:S02]  /*1320*/  IMAD R28, R3.reuse, R13, R28 ;  /* 0x0000000d031c7224 */ /* 0x040fe400078e021c */
[----:B------:R-:W-:Y:S02]  /*1330*/  IMAD.MOV R29, RZ, RZ, -R29 ;  /* 0x000000ffff1d7224 */ /* 0x000fe400078e0a1d */
[----:B------:R-:W-:Y:S01]  /*1340*/  @!P4 IMAD.MOV R21, RZ, RZ, -R21 ;  /* 0x000000ffff15c224 */ /* 0x000fe200078e0a15 */
[----:B------:R-:W-:Y:S01]  /*1350*/  ISETP.GE.AND P4, PT, R30, RZ, PT ;  /* 0x000000ff1e00720c */ /* 0x000fe20003f86270 */
[--C-:B------:R-:W-:Y:S01]  /*1360*/  @!P6 IMAD.IADD R24, R24, 0x1, -R3.reuse ;  /* 0x000000011818e824 */ /* 0x100fe200078e0a03 */
[C---:B------:R-:W-:Y:S01]  /*1370*/  ISETP.GT.U32.AND P6, PT, R3.reuse, R28, PT ;  /* 0x0000001c0300720c */ /* 0x040fe20003fc4070 */
[----:B------:R-:W-:Y:S01]  /*1380*/  IMAD R32, R3, R29, R32 ;  /* 0x0000001d03207224 */ /* 0x000fe200078e0220 */
[----:B------:R-:W-:Y:S01]  /*1390*/  IABS R30, R34 ;  /* 0x00000022001e7213 */ /* 0x000fe20000000000 */
[----:B------:R-:W-:Y:S01]  /*13a0*/  @!P0 IMAD.MOV R24, RZ, RZ, -R24 ;  /* 0x000000ffff188224 */ /* 0x000fe200078e0a18 */
[----:B------:R-:W-:Y:S01]  /*13b0*/  LOP3.LUT R29, R7, 0x1a, RZ, 0xfc, !PT ;  /* 0x0000001a071d7812 */ /* 0x000fe200078efcff */
[----:B------:R-:W-:Y:S01]  /*13c0*/  @!P1 IMAD.MOV R22, RZ, RZ, -R22 ;  /* 0x000000ffff169224 */ /* 0x000fe200078e0a16 */
[----:B------:R-:W-:Y:S01]  /*13d0*/  ISETP.GT.U32.AND P1, PT, R3, R25, PT ;  /* 0x000000190300720c */ /* 0x000fe20003f24070 */
[----:B------:R-:W-:Y:S01]  /*13e0*/  @!P3 IMAD.IADD R23, R23, 0x1, -R3 ;  /* 0x000000011717b824 */ /* 0x000fe200078e0a03 */
[----:B------:R-:W-:Y:S01]  /*13f0*/  ISETP.GT.U32.AND P3, PT, R3, R26, PT ;  /* 0x0000001a0300720c */ /* 0x000fe20003f64070 */
[----:B------:R-:W-:Y:S01]  /*1400*/  IMAD.HI.U32 R13, R5, R30, RZ ;  /* 0x0000001e050d7227 */ /* 0x000fe200078e00ff */
[----:B------:R-:W-:-:S03]  /*1410*/  IABS R36, R29 ;  /* 0x0000001d00247213 */ /* 0x000fc60000000000 */
[----:B------:R-:W-:Y:S02]  /*1420*/  @!P6 IMAD.IADD R28, R28, 0x1, -R3 ;  /* 0x000000011c1ce824 */ /* 0x000fe400078e0a03 */
[----:B------:R-:W-:Y:S02]  /*1430*/  IMAD.MOV R13, RZ, RZ, -R13 ;  /* 0x000000ffff0d7224 */ /* 0x000fe400078e0a0d */
[----:B------:R-:W-:Y:S01]  /*1440*/  @!P5 IMAD.MOV R23, RZ, RZ, -R23 ;  /* 0x000000ffff17d224 */ /* 0x000fe200078e0a17 */
[C---:B------:R-:W-:Y:S01]  /*1450*/  ISETP.GT.U32.AND P0, PT, R3.reuse, R28, PT ;  /* 0x0000001c0300720c */ /* 0x040fe20003f04070 */
[----:B------:R-:W-:Y:S01]  /*1460*/  IMAD R30, R3, R13, R30 ;  /* 0x0000000d031e7224 */ /* 0x000fe200078e021e */
[----:B------:R-:W-:Y:S01]  /*1470*/  LOP3.LUT R13, R7, 0x1c, RZ, 0xfc, !PT ;  /* 0x0000001c070d7812 */ /* 0x000fe200078efcff */
[--C-:B------:R-:W-:Y:S01]  /*1480*/  @!P1 IMAD.IADD R25, R25, 0x1, -R3.reuse ;  /* 0x0000000119199824 */ /* 0x100fe200078e0a03 */
[----:B------:R-:W-:Y:S01]  /*1490*/  ISETP.GE.AND P1, PT, R34, RZ, PT ;  /* 0x000000ff2200720c */ /* 0x000fe20003f26270 */
[----:B------:R-:W-:Y:S01]  /*14a0*/  @!P3 IMAD.IADD R26, R26, 0x1, -R3 ;  /* 0x000000011a1ab824 */ /* 0x000fe200078e0a03 */
[----:B------:R-:W-:Y:S01]  /*14b0*/  IABS R34, R13 ;  /* 0x0000000d00227213 */ /* 0x000fe20000000000 */
[----:B------:R-:W-:Y:S01]  /*14c0*/  @!P4 IMAD.MOV R25, RZ, RZ, -R25 ;  /* 0x000000ffff19c224 */ /* 0x000fe200078e0a19 */
[----:B------:R-:W-:-:S02]  /*14d0*/  ISETP.GE.AND P4, PT, R13, RZ, PT ;  /* 0x000000ff0d00720c */ /* 0x000fc40003f86270 */
[----:B------:R-:W-:Y:S01]  /*14e0*/  ISETP.GT.U32.AND P3, PT, R3, R26, PT ;  /* 0x0000001a0300720c */ /* 0x000fe20003f64070 */
[----:B------:R-:W-:Y:S01]  /*14f0*/  IMAD.HI.U32 R13, R5, R34, RZ ;  /* 0x00000022050d7227 */ /* 0x000fe200078e00ff */
[----:B------:R-:W-:Y:S02]  /*1500*/  ISETP.GT.U32.AND P6, PT, R3, R30, PT ;  /* 0x0000001e0300720c */ /* 0x000fe40003fc4070 */
[----:B------:R-:W-:Y:S01]  /*1510*/  ISETP.GE.AND P5, PT, R33, RZ, PT ;  /* 0x000000ff2100720c */ /* 0x000fe20003fa6270 */
[----:B------:R-:W-:Y:S01]  /*1520*/  @!P0 IMAD.IADD R28, R28, 0x1, -R3 ;  /* 0x000000011c1c8824 */ /* 0x000fe200078e0a03 */
[----:B------:R-:W-:Y:S01]  /*1530*/  ISETP.GT.U32.AND P0, PT, R3, R32, PT ;  /* 0x000000200300720c */ /* 0x000fe20003f04070 */
[----:B------:R-:W-:-:S04]  /*1540*/  IMAD.MOV R13, RZ, RZ, -R13 ;  /* 0x000000ffff0d7224 */ /* 0x000fc800078e0a0d */
[----:B------:R-:W-:Y:S01]  /*1550*/  IMAD R34, R3, R13, R34 ;  /* 0x0000000d03227224 */ /* 0x000fe200078e0222 */
[----:B------:R-:W-:Y:S01]  /*1560*/  LOP3.LUT R13, R7, 0x14, RZ, 0xfc, !PT ;  /* 0x00000014070d7812 */ /* 0x000fe200078efcff */
[--C-:B------:R-:W-:Y:S01]  /*1570*/  @!P3 IMAD.IADD R26, R26, 0x1, -R3.reuse ;  /* 0x000000011a1ab824 */ /* 0x100fe200078e0a03 */
[----:B------:R-:W-:Y:S01]  /*1580*/  ISETP.GE.AND P3, PT, R35, RZ, PT ;  /* 0x000000ff2300720c */ /* 0x000fe20003f66270 */
[--C-:B------:R-:W-:Y:S01]  /*1590*/  @!P6 IMAD.IADD R30, R30, 0x1, -R3.reuse ;  /* 0x000000011e1ee824 */ /* 0x100fe200078e0a03 */
[----:B------:R-:W-:Y:S01]  /*15a0*/  LOP3.LUT R35, R7, 0x16, RZ, 0xfc, !PT ;  /* 0x0000001607237812 */ /* 0x000fe200078efcff */
[----:B------:R-:W-:Y:S01]  /*15b0*/  @!P2 IMAD.MOV R26, RZ, RZ, -R26 ;  /* 0x000000ffff1aa224 */ /* 0x000fe200078e0a1a */
[----:B------:R-:W-:Y:S01]  /*15c0*/  ISETP.GE.AND P2, PT, R29, RZ, PT ;  /* 0x000000ff1d00720c */ /* 0x000fe20003f46270 */
[----:B------:R-:W-:Y:S01]  /*15d0*/  @!P0 IMAD.IADD R32, R32, 0x1, -R3 ;  /* 0x0000000120208824 */ /* 0x000fe200078e0a03 */
[----:B------:R-:W-:Y:S01]  /*15e0*/  ISETP.GT.U32.AND P6, PT, R3, R30, PT ;  /* 0x0000001e0300720c */ /* 0x000fe20003fc4070 */
[----:B------:R-:W-:Y:S01]  /*15f0*/  IMAD.HI.U32 R29, R5, R36, RZ ;  /* 0x00000024051d7227 */ /* 0x000fe200078e00ff */
[----:B------:R-:W-:-:S02]  /*1600*/  IABS R42, R13 ;  /* 0x0000000d002a7213 */ /* 0x000fc40000000000 */
[----:B------:R-:W-:Y:S01]  /*1610*/  ISETP.GT.U32.AND P0, PT, R3, R32, PT ;  /* 0x000000200300720c */ /* 0x000fe20003f04070 */
[----:B------:R-:W-:Y:S01]  /*1620*/  IMAD.MOV R29, RZ, RZ, -R29 ;  /* 0x000000ffff1d7224 */ /* 0x000fe200078e0a1d */
[----:B------:R-:W-:Y:S01]  /*1630*/  IABS R40, R35 ;  /* 0x0000002300287213 */ /* 0x000fe20000000000 */
[----:B------:R-:W-:Y:S01]  /*1640*/  @!P5 IMAD.MOV R28, RZ, RZ, -R28 ;  /* 0x000000ffff1cd224 */ /* 0x000fe200078e0a1c */
[----:B------:R-:W-:Y:S01]  /*1650*/  ISETP.GE.AND P5, PT, R31, RZ, PT ;  /* 0x000000ff1f00720c */ /* 0x000fe20003fa6270 */
[----:B------:R-:W-:Y:S02]  /*1660*/  IMAD R36, R3, R29, R36 ;  /* 0x0000001d03247224 */ /* 0x000fe400078e0224 */
[----:B------:R-:W-:-:S04]  /*1670*/  IMAD.HI.U32 R31, R5, R38, RZ ;  /* 0x00000026051f7227 */ /* 0x000fc800078e00ff */
[----:B------:R-:W-:Y:S02]  /*1680*/  IMAD.MOV R31, RZ, RZ, -R31 ;  /* 0x000000ffff1f7224 */ /* 0x000fe400078e0a1f */
[--C-:B------:R-:W-:Y:S01]  /*1690*/  @!P0 IMAD.IADD R32, R32, 0x1, -R3.reuse ;  /* 0x0000000120208824 */ /* 0x100fe200078e0a03 */
[----:B------:R-:W-:Y:S01]  /*16a0*/  ISETP.GT.U32.AND P0, PT, R3, R34, PT ;  /* 0x000000220300720c */ /* 0x000fe20003f04070 */
[----:B------:R-:W-:Y:S01]  /*16b0*/  @!P6 IMAD.IADD R30, R30, 0x1, -R3 ;  /* 0x000000011e1ee824 */ /* 0x000fe200078e0a03 */
[----:B------:R-:W-:Y:S01]  /*16c0*/  ISETP.GE.AND P6, PT, R35, RZ, PT ;  /* 0x000000ff2300720c */ /* 0x000fe20003fc6270 */
[----:B------:R-:W-:Y:S01]  /*16d0*/  @!P3 IMAD.MOV R32, RZ, RZ, -R32 ;  /* 0x000000ffff20b224 */ /* 0x000fe200078e0a20 */
[C---:B------:R-:W-:Y:S01]  /*16e0*/  ISETP.GT.U32.AND P3, PT, R3.reuse, R36, PT ;  /* 0x000000240300720c */ /* 0x040fe20003f64070 */
[----:B------:R-:W-:Y:S01]  /*16f0*/  IMAD R38, R3, R31, R38 ;  /* 0x0000001f03267224 */ /* 0x000fe200078e0226 */
[----:B------:R-:W-:Y:S01]  /*1700*/  LOP3.LUT R35, R7, 0x12, RZ, 0xfc, !PT ;  /* 0x0000001207237812 */ /* 0x000fe200078efcff */
[----:B------:R-:W-:Y:S01]  /*1710*/  @!P1 IMAD.MOV R30, RZ, RZ, -R30 ;  /* 0x000000ffff1e9224 */ /* 0x000fe200078e0a1e */
[----:B------:R-:W-:Y:S01]  /*1720*/  ISETP.GE.AND P1, PT, R13, RZ, PT ;  /* 0x000000ff0d00720c */ /* 0x000fe20003f26270 */
[----:B------:R-:W-:Y:S01]  /*1730*/  IMAD.HI.U32 R13, R5, R42, RZ ;  /* 0x0000002a050d7227 */ /* 0x000fe200078e00ff */
[----:B------:R-:W-:-:S03]  /*1740*/  IABS R44, R35 ;  /* 0x00000023002c7213 */ /* 0x000fc60000000000 */
[----:B------:R-:W-:Y:S02]  /*1750*/  @!P0 IMAD.IADD R34, R34, 0x1, -R3 ;  /* 0x0000000122228824 */ /* 0x000fe400078e0a03 */
[----:B------:R-:W-:-:S03]  /*1760*/  IMAD.HI.U32 R33, R5, R40, RZ ;  /* 0x0000002805217227 */ /* 0x000fc600078e00ff */
[C---:B------:R-:W-:Y:S01]  /*1770*/  ISETP.GT.U32.AND P0, PT, R3.reuse, R34, PT ;  /* 0x000000220300720c */ /* 0x040fe20003f04070 */
[----:B------:R-:W-:Y:S02]  /*1780*/  @!P3 IMAD.IADD R36, R36, 0x1, -R3 ;  /* 0x000000012424b824 */ /* 0x000fe400078e0a03 */
[----:B------:R-:W-:Y:S02]  /*1790*/  IMAD.MOV R13, RZ, RZ, -R13 ;  /* 0x000000ffff0d7224 */ /* 0x000fe400078e0a0d */
[----:B------:R-:W-:Y:S01]  /*17a0*/  IMAD.MOV R33, RZ, RZ, -R33 ;  /* 0x000000ffff217224 */ /* 0x000fe200078e0a21 */
[C---:B------:R-:W-:Y:S01]  /*17b0*/  ISETP.GT.U32.AND P3, PT, R3.reuse, R36, PT ;  /* 0x000000240300720c */ /* 0x040fe20003f64070 */
[C---:B------:R-:W-:Y:S02]  /*17c0*/  IMAD R42, R3.reuse, R13, R42 ;  /* 0x0000000d032a7224 */ /* 0x040fe400078e022a */
[----:B------:R-:W-:Y:S01]  /*17d0*/  IMAD R40, R3, R33, R40 ;  /* 0x0000002103287224 */ /* 0x000fe200078e0228 */
[----:B------:R-:W-:Y:S01]  /*17e0*/  LOP3.LUT R33, R2, 0x7, RZ, 0xc0, !PT ;  /* 0x0000000702217812 */ /* 0x000fe200078ec0ff */
[----:B------:R-:W-:-:S04]  /*17f0*/  IMAD.HI.U32 R29, R5, R44, RZ ;  /* 0x0000002c051d7227 */ /* 0x000fc800078e00ff */
[----:B------:R-:W-:Y:S01]  /*1800*/  @!P0 IMAD.IADD R34, R34, 0x1, -R3 ;  /* 0x0000000122228824 */ /* 0x000fe200078e0a03 */
[C---:B------:R-:W-:Y:S01]  /*1810*/  ISETP.GT.U32.AND P0, PT, R3.reuse, R38, PT ;  /* 0x000000260300720c */ /* 0x040fe20003f04070 */
[----:B------:R-:W-:Y:S02]  /*1820*/  IMAD.MOV R29, RZ, RZ, -R29 ;  /* 0x000000ffff1d7224 */ /* 0x000fe400078e0a1d */
[----:B------:R-:W-:Y:S01]  /*1830*/  @!P3 IMAD.IADD R36, R36, 0x1, -R3 ;  /* 0x000000012424b824 */ /* 0x000fe200078e0a03 */
[C---:B------:R-:W-:Y:S01]  /*1840*/  ISETP.GT.U32.AND P3, PT, R3.reuse, R40, PT ;  /* 0x000000280300720c */ /* 0x040fe20003f64070 */
[----:B------:R-:W-:Y:S02]  /*1850*/  IMAD R44, R3, R29, R44 ;  /* 0x0000001d032c7224 */ /* 0x000fe400078e022c */
[----:B------:R-:W-:-:S04]  /*1860*/  IMAD.HI.U32 R29, R5, R48, RZ ;  /* 0x00000030051d7227 */ /* 0x000fc800078e00ff */
[----:B------:R-:W-:Y:S02]  /*1870*/  IMAD.MOV R29, RZ, RZ, -R29 ;  /* 0x000000ffff1d7224 */ /* 0x000fe400078e0a1d */
[----:B------:R-:W-:Y:S01]  /*1880*/  @!P0 IMAD.IADD R38, R38, 0x1, -R3 ;  /* 0x0000000126268824 */ /* 0x000fe200078e0a03 */
[----:B------:R-:W-:Y:S01]  /*1890*/  ISETP.GT.U32.AND P0, PT, R3, R42, PT ;  /* 0x0000002a0300720c */ /* 0x000fe20003f04070 */
[----:B------:R-:W-:-:S04]  /*18a0*/  IMAD.HI.U32 R13, R5, R46, RZ ;  /* 0x0000002e050d7227 */ /* 0x000fc800078e00ff */
[----:B------:R-:W-:Y:S01]  /*18b0*/  @!P3 IMAD.IADD R40, R40, 0x1, -R3 ;  /* 0x000000012828b824 */ /* 0x000fe200078e0a03 */
[C---:B------:R-:W-:Y:S01]  /*18c0*/  ISETP.GT.U32.AND P3, PT, R3.reuse, R38, PT ;  /* 0x000000260300720c */ /* 0x040fe20003f64070 */
[----:B------:R-:W-:Y:S02]  /*18d0*/  IMAD R48, R3, R29, R48 ;  /* 0x0000001d03307224 */ /* 0x000fe400078e0230 */
[----:B------:R-:W-:Y:S02]  /*18e0*/  IMAD.MOV R13, RZ, RZ, -R13 ;  /* 0x000000ffff0d7224 */ /* 0x000fe400078e0a0d */
[----:B------:R-:W-:-:S04]  /*18f0*/  IMAD.HI.U32 R31, R5, R50, RZ ;  /* 0x00000032051f7227 */ /* 0x000fc800078e00ff */
[--C-:B------:R-:W-:Y:S02]  /*1900*/  @!P0 IMAD.IADD R42, R42, 0x1, -R3.reuse ;  /* 0x000000012a2a8824 */ /* 0x100fe400078e0a03 */
[C---:B------:R-:W-:Y:S02]  /*1910*/  IMAD R46, R3.reuse, R13, R46 ;  /* 0x0000000d032e7224 */ /* 0x040fe400078e022e */
[----:B------:R-:W-:Y:S01]  /*1920*/  @!P3 IMAD.IADD R38, R38, 0x1, -R3 ;  /* 0x000000012626b824 */ /* 0x000fe200078e0a03 */
[----:B------:R-:W-:Y:S01]  /*1930*/  ISETP.GT.U32.AND P0, PT, R3, R42, PT ;  /* 0x0000002a0300720c */ /* 0x000fe20003f04070 */
[----:B------:R-:W-:Y:S01]  /*1940*/  IMAD.HI.U32 R13, R5, R52, RZ ;  /* 0x00000034050d7227 */ /* 0x000fe200078e00ff */
[----:B------:R-:W-:-:S03]  /*1950*/  ISETP.GT.U32.AND P3, PT, R3, R44, PT ;  /* 0x0000002c0300720c */ /* 0x000fc60003f64070 */
[----:B------:R-:W-:Y:S01]  /*1960*/  @!P4 IMAD.MOV R34, RZ, RZ, -R34 ;  /* 0x000000ffff22c224 */ /* 0x000fe200078e0a22 */
[C---:B------:R-:W-:Y:S01]  /*1970*/  ISETP.GT.U32.AND P4, PT, R3.reuse, R40, PT ;  /* 0x000000280300720c */ /* 0x040fe20003f84070 */
[----:B------:R-:W-:Y:S02]  /*1980*/  IMAD.MOV R31, RZ, RZ, -R31 ;  /* 0x000000ffff1f7224 */ /* 0x000fe400078e0a1f */
[----:B------:R-:W-:Y:S02]  /*1990*/  IMAD.MOV R13, RZ, RZ, -R13 ;  /* 0x000000ffff0d7224 */ /* 0x000fe400078e0a0d */
[C---:B------:R-:W-:Y:S02]  /*19a0*/  IMAD R50, R3.reuse, R31, R50 ;  /* 0x0000001f03327224 */ /* 0x040fe400078e0232 */
[----:B------:R-:W-:Y:S01]  /*19b0*/  @!P0 IMAD.IADD R42, R42, 0x1, -R3 ;  /* 0x000000012a2a8824 */ /* 0x000fe200078e0a03 */
[C---:B------:R-:W-:Y:S01]  /*19c0*/  ISETP.GT.U32.AND P0, PT, R3.reuse, R48, PT ;  /* 0x000000300300720c */ /* 0x040fe20003f04070 */
[----:B------:R-:W-:-:S02]  /*19d0*/  IMAD R52, R3, R13, R52 ;  /* 0x0000000d03347224 */ /* 0x000fc400078e0234 */
[----:B------:R-:W-:-:S04]  /*19e0*/  IMAD.HI.U32 R29, R5, R54, RZ ;  /* 0x00000036051d7227 */ /* 0x000fc800078e00ff */
[----:B------:R-:W-:Y:S01]  /*19f0*/  @!P3 IMAD.IADD R44, R44, 0x1, -R3 ;  /* 0x000000012c2cb824 */ /* 0x000fe200078e0a03 */
[C---:B------:R-:W-:Y:S01]  /*1a00*/  ISETP.GT.U32.AND P3, PT, R3.reuse, R50, PT ;  /* 0x000000320300720c */ /* 0x040fe20003f64070 */
[----:B------:R-:W-:Y:S02]  /*1a10*/  IMAD.MOV R29, RZ, RZ, -R29 ;  /* 0x000000ffff1d7224 */ /* 0x000fe400078e0a1d */
[--C-:B------:R-:W-:Y:S01]  /*1a20*/  @!P4 IMAD.IADD R40, R40, 0x1, -R3.reuse ;  /* 0x000000012828c824 */ /* 0x100fe200078e0a03 */
[C---:B------:R-:W-:Y:S01]  /*1a30*/  ISETP.GT.U32.AND P4, PT, R3.reuse, R46, PT ;  /* 0x0000002e0300720c */ /* 0x040fe20003f84070 */
[----:B------:R-:W-:Y:S01]  /*1a40*/  @!P0 IMAD.IADD R48, R48, 0x1, -R3 ;  /* 0x0000000130308824 */ /* 0x000fe200078e0a03 */
[C---:B------:R-:W-:Y:S01]  /*1a50*/  ISETP.GT.U32.AND P0, PT, R3.reuse, R52, PT ;  /* 0x000000340300720c */ /* 0x040fe20003f04070 */
[----:B------:R-:W-:Y:S02]  /*1a60*/  IMAD R54, R3, R29, R54 ;  /* 0x0000001d03367224 */ /* 0x000fe400078e0236 */
[----:B------:R-:W-:-:S04]  /*1a70*/  IMAD.HI.U32 R29, R5, R58, RZ ;  /* 0x0000003a051d7227 */ /* 0x000fc800078e00ff */
[----:B------:R-:W-:Y:S02]  /*1a80*/  IMAD.MOV R29, RZ, RZ, -R29 ;  /* 0x000000ffff1d7224 */ /* 0x000fe400078e0a1d */
[----:B------:R-:W-:-:S04]  /*1a90*/  IMAD.HI.U32 R13, R5, R56, RZ ;  /* 0x00000038050d7227 */ /* 0x000fc800078e00ff */
[--C-:B------:R-:W-:Y:S01]  /*1aa0*/  @!P3 IMAD.IADD R50, R50, 0x1, -R3.reuse ;  /* 0x000000013232b824 */ /* 0x100fe200078e0a03 */
[C---:B------:R-:W-:Y:S01]  /*1ab0*/  ISETP.GT.U32.AND P3, PT, R3.reuse, R54, PT ;  /* 0x000000360300720c */ /* 0x040fe20003f64070 */
[----:B------:R-:W-:Y:S01]  /*1ac0*/  @!P0 IMAD.IADD R52, R52, 0x1, -R3 ;  /* 0x0000000134348824 */ /* 0x000fe200078e0a03 */
[C---:B------:R-:W-:Y:S01]  /*1ad0*/  ISETP.GT.U32.AND P0, PT, R3.reuse, R44, PT ;  /* 0x0000002c0300720c */ /* 0x040fe20003f04070 */
[----:B------:R-:W-:Y:S02]  /*1ae0*/  IMAD R58, R3, R29, R58 ;  /* 0x0000001d033a7224 */ /* 0x000fe400078e023a */
[----:B------:R-:W-:Y:S02]  /*1af0*/  IMAD.MOV R13, RZ, RZ, -R13 ;  /* 0x000000ffff0d7224 */ /* 0x000fe400078e0a0d */
[----:B------:R-:W-:-:S04]  /*1b00*/  IMAD.HI.U32 R29, R5, R62, RZ ;  /* 0x0000003e051d7227 */ /* 0x000fc800078e00ff */
[----:B------:R-:W-:Y:S01]  /*1b10*/  @!P4 IMAD.IADD R46, R46, 0x1, -R3 ;  /* 0x000000012e2ec824 */ /* 0x000fe200078e0a03 */
[----:B------:R-:W-:Y:S01]  /*1b20*/  ISETP.GE.AND P4, PT, R7, RZ, PT ;  /* 0x000000ff0700720c */ /* 0x000fe20003f86270 */
[----:B------:R-:W-:Y:S02]  /*1b30*/  IMAD R56, R3, R13, R56 ;  /* 0x0000000d03387224 */ /* 0x000fe400078e0238 */
[----:B------:R-:W-:Y:S01]  /*1b40*/  IMAD.MOV R31, RZ, RZ, -R29 ;  /* 0x000000ffff1f7224 */ /* 0x000fe200078e0a1d */
[----:B------:R-:W-:Y:S01]  /*1b50*/  LOP3.LUT R29, R7, 0x2, RZ, 0xfc, !PT ;  /* 0x00000002071d7812 */ /* 0x000fe200078efcff */
[----:B------:R-:W-:Y:S02]  /*1b60*/  IMAD.SHL.U32 R13, R2, 0x20, RZ ;  /* 0x00000020020d7824 */ /* 0x000fe400078e00ff */
[----:B------:R-:W-:Y:S01]  /*1b70*/  @!P2 IMAD.MOV R36, RZ, RZ, -R36 ;  /* 0x000000ffff24a224 */ /* 0x000fe200078e0a24 */
[C---:B------:R-:W-:Y:S01]  /*1b80*/  ISETP.GT.U32.AND P2, PT, R3.reuse, R46, PT ;  /* 0x0000002e0300720c */ /* 0x040fe20003f44070 */
[----:B------:R-:W-:Y:S01]  /*1b90*/  @!P5 IMAD.MOV R38, RZ, RZ, -R38 ;  /* 0x000000ffff26d224 */ /* 0x000fe200078e0a26 */
[----:B------:R-:W-:Y:S01]  /*1ba0*/  IABS R66, R29 ;  /* 0x0000001d00427213 */ /* 0x000fe20000000000 */
[--C-:B------:R-:W-:Y:S01]  /*1bb0*/  @!P3 IMAD.IADD R54, R54, 0x1, -R3.reuse ;  /* 0x000000013636b824 */ /* 0x100fe200078e0a03 */
[----:B------:R-:W-:Y:S01]  /*1bc0*/  ISETP.GT.U32.AND P5, PT, R3, R48, PT ;  /* 0x000000300300720c */ /* 0x000fe20003fa4070 */
[----:B------:R-:W-:Y:S01]  /*1bd0*/  @!P1 IMAD.MOV R42, RZ, RZ, -R42 ;  /* 0x000000ffff2a9224 */ /* 0x000fe200078e0a2a */
[----:B------:R-:W-:Y:S01]  /*1be0*/  LOP3.LUT R60, R13, 0xc00, RZ, 0xc0, !PT ;  /* 0x00000c000d3c7812 */ /* 0x000fe200078ec0ff */
[----:B------:R-:W-:Y:S01]  /*1bf0*/  @!P0 IMAD.IADD R44, R44, 0x1, -R3 ;  /* 0x000000012c2c8824 */ /* 0x000fe200078e0a03 */
[----:B------:R-:W-:Y:S01]  /*1c00*/  ISETP.GT.U32.AND P3, PT, R3, R50, PT ;  /* 0x000000320300720c */ /* 0x000fe20003f64070 */
[----:B------:R-:W-:Y:S01]  /*1c10*/  IMAD.HI.U32 R5, R5, R66, RZ ;  /* 0x0000004205057227 */ /* 0x000fe200078e00ff */
[----:B------:R-:W-:-:S02]  /*1c20*/  ISETP.GT.U32.AND P1, PT, R3, R52, PT ;  /* 0x000000340300720c */ /* 0x000fc40003f24070 */
[C---:B------:R-:W-:Y:S01]  /*1c30*/  ISETP.GT.U32.AND P0, PT, R3.reuse, R56, PT ;  /* 0x000000380300720c */ /* 0x040fe20003f04070 */
[----:B------:R-:W-:Y:S02]  /*1c40*/  IMAD R62, R3, R31, R62 ;  /* 0x0000001f033e7224 */ /* 0x000fe400078e023e */
[C---:B------:R-:W-:Y:S02]  /*1c50*/  IMAD R7, R33.reuse, 0x80, R60 ;  /* 0x0000008021077824 */ /* 0x040fe400078e023c */
[----:B------:R-:W-:Y:S02]  /*1c60*/  IMAD.SHL.U32 R31, R2, 0x2, RZ ;  /* 0x00000002021f7824 */ /* 0x000fe400078e00ff */
[----:B------:R-:W-:Y:S02]  /*1c70*/  IMAD.SHL.U32 R60, R33, 0x10, RZ ;  /* 0x00000010213c7824 */ /* 0x000fe400078e00ff */
[----:B------:R-:W-:Y:S02]  /*1c80*/  IMAD.MOV R5, RZ, RZ, -R5 ;  /* 0x000000ffff057224 */ /* 0x000fe400078e0a05 */
[--C-:B------:R-:W-:Y:S01]  /*1c90*/  @!P2 IMAD.IADD R46, R46, 0x1, -R3.reuse ;  /* 0x000000012e2ea824 */ /* 0x100fe200078e0a03 */
[C---:B------:R-:W-:Y:S01]  /*1ca0*/  ISETP.GT.U32.AND P2, PT, R3.reuse, R62, PT ;  /* 0x0000003e0300720c */ /* 0x040fe20003f44070 */
[----:B------:R-:W-:Y:S01]  /*1cb0*/  @!P5 IMAD.IADD R48, R48, 0x1, -R3 ;  /* 0x000000013030d824 */ /* 0x000fe200078e0a03 */
[----:B------:R-:W-:Y:S01]  /*1cc0*/  LOP3.LUT R64, R60, 0x30, R31, 0x78, !PT ;  /* 0x000000303c407812 */ /* 0x000fe200078e781f */
[C---:B------:R-:W-:Y:S01]  /*1cd0*/  IMAD R60, R3.reuse, R5, R66 ;  /* 0x00000005033c7224 */ /* 0x040fe200078e0242 */
[C---:B------:R-:W-:Y:S01]  /*1ce0*/  ISETP.GT.U32.AND P5, PT, R3.reuse, R58, PT ;  /* 0x0000003a0300720c */ /* 0x040fe20003fa4070 */
[----:B------:R-:W-:Y:S01]  /*1cf0*/  @!P6 IMAD.MOV R40, RZ, RZ, -R40 ;  /* 0x000000ffff28e224 */ /* 0x000fe200078e0a28 */
[C---:B------:R-:W-:Y:S01]  /*1d00*/  ISETP.GT.U32.AND P6, PT, R3.reuse, R54, PT ;  /* 0x000000360300720c */ /* 0x040fe20003fc4070 */
[--C-:B------:R-:W-:Y:S01]  /*1d10*/  @!P3 IMAD.IADD R50, R50, 0x1, -R3.reuse ;  /* 0x000000013232b824 */ /* 0x100fe200078e0a03 */
[----:B------:R-:W-:Y:S01]  /*1d20*/  ISETP.GT.U32.AND P3, PT, R3, R60, PT ;  /* 0x0000003c0300720c */ /* 0x000fe20003f64070 */
[--C-:B------:R-:W-:Y:S01]  /*1d30*/  @!P1 IMAD.IADD R52, R52, 0x1, -R3.reuse ;  /* 0x0000000134349824 */ /* 0x100fe200078e0a03 */
[----:B------:R-:W-:Y:S01]  /*1d40*/  ISETP.GE.AND P1, PT, R35, RZ, PT ;  /* 0x000000ff2300720c */ /* 0x000fe20003f26270 */
[--C-:B------:R-:W-:Y:S01]  /*1d50*/  @!P0 IMAD.IADD R56, R56, 0x1, -R3.reuse ;  /* 0x0000000138388824 */ /* 0x100fe200078e0a03 */
[----:B------:R-:W-:Y:S01]  /*1d60*/  ISETP.GE.AND P0, PT, R39, RZ, PT ;  /* 0x000000ff2700720c */ /* 0x000fe20003f06270 */
[--C-:B------:R-:W-:Y:S01]  /*1d70*/  @!P2 IMAD.IADD R62, R62, 0x1, -R3.reuse ;  /* 0x000000013e3ea824 */ /* 0x100fe200078e0a03 */
[----:B------:R-:W-:Y:S01]  /*1d80*/  ISETP.GE.AND P2, PT, R41, RZ, PT ;  /* 0x000000ff2900720c */ /* 0x000fe20003f46270 */
[----:B------:R-:W-:Y:S01]  /*1d90*/  IMAD.IADD R7, R7, 0x1, R64 ;  /* 0x0000000107077824 */ /* 0x000fe200078e0240 */
[----:B------:R-:W-:Y:S01]  /*1da0*/  SHF.R.S32.HI R5, RZ, 0x2, R2 ;  /* 0x00000002ff057819 */ /* 0x000fe20000011402 */
[--C-:B------:R-:W-:Y:S01]  /*1db0*/  @!P5 IMAD.IADD R58, R58, 0x1, -R3.reuse ;  /* 0x000000013a3ad824 */ /* 0x100fe200078e0a03 */
[----:B------:R-:W-:Y:S01]  /*1dc0*/  ISETP.GE.AND P5, PT, R43, RZ, PT ;  /* 0x000000ff2b00720c */ /* 0x000fe20003fa6270 */
[--C-:B------:R-:W-:Y:S01]  /*1dd0*/  @!P6 IMAD.IADD R54, R54, 0x1, -R3.reuse ;  /* 0x000000013636e824 */ /* 0x100fe200078e0a03 */
[----:B------:R-:W-:Y:S01]  /*1de0*/  ISETP.GE.AND P6, PT, R37, RZ, PT ;  /* 0x000000ff2500720c */ /* 0x000fe20003fc6270 */
[--C-:B------:R-:W-:Y:S01]  /*1df0*/  @!P3 IMAD.IADD R60, R60, 0x1, -R3.reuse ;  /* 0x000000013c3cb824 */ /* 0x100fe200078e0a03 */
[C---:B------:R-:W-:Y:S01]  /*1e00*/  ISETP.GT.U32.AND P3, PT, R3.reuse, R62, PT ;  /* 0x0000003e0300720c */ /* 0x040fe20003f64070 */
[----:B------:R-:W-:Y:S01]  /*1e10*/  @!P1 IMAD.MOV R44, RZ, RZ, -R44 ;  /* 0x000000ffff2c9224 */ /* 0x000fe200078e0a2c */
[C---:B------:R-:W-:Y:S01]  /*1e20*/  ISETP.GT.U32.AND P1, PT, R3.reuse, R56, PT ;  /* 0x000000380300720c */ /* 0x040fe20003f24070 */
[----:B------:R-:W-:Y:S01]  /*1e30*/  @!P0 IMAD.MOV R48, RZ, RZ, -R48 ;  /* 0x000000ffff308224 */ /* 0x000fe200078e0a30 */
[C---:B------:R-:W-:Y:S01]  /*1e40*/  ISETP.GT.U32.AND P0, PT, R3.reuse, R58, PT ;  /* 0x0000003a0300720c */ /* 0x040fe20003f04070 */
[----:B------:R-:W-:Y:S01]  /*1e50*/  @!P2 IMAD.MOV R50, RZ, RZ, -R50 ;  /* 0x000000ffff32a224 */ /* 0x000fe200078e0a32 */
[----:B------:R-:W-:Y:S01]  /*1e60*/  ISETP.GT.U32.AND P2, PT, R3, R60, PT ;  /* 0x0000003c0300720c */ /* 0x000fe20003f44070 */
[----:B------:R-:W-:Y:S01]  /*1e70*/  IMAD.SHL.U32 R2, R2, 0x10, RZ ;  /* 0x0000001002027824 */ /* 0x000fe200078e00ff */
[----:B------:R-:W-:Y:S01]  /*1e80*/  SGXT R5, R5, 0x1 ;  /* 0x000000010505781a */ /* 0x000fe20000000200 */
[----:B------:R-:W-:Y:S01]  /*1e90*/  @!P5 IMAD.MOV R52, RZ, RZ, -R52 ;  /* 0x000000ffff34d224 */ /* 0x000fe200078e0a34 */
[----:B------:R-:W-:Y:S01]  /*1ea0*/  CS2R R66, SRZ ;  /* 0x0000000000427805 */ /* 0x000fe2000001ff00 */
[----:B------:R-:W-:Y:S01]  /*1eb0*/  @!P6 IMAD.MOV R46, RZ, RZ, -R46 ;  /* 0x000000ffff2ee224 */ /* 0x000fe200078e0a2e */
[----:B------:R-:W-:Y:S01]  /*1ec0*/  ISETP.GE.AND P6, PT, R45, RZ, PT ;  /* 0x000000ff2d00720c */ /* 0x000fe20003fc6270 */
[--C-:B------:R-:W-:Y:S01]  /*1ed0*/  @!P3 IMAD.IADD R62, R62, 0x1, -R3.reuse ;  /* 0x000000013e3eb824 */ /* 0x100fe200078e0a03 */
[----:B------:R-:W-:Y:S01]  /*1ee0*/  ISETP.GE.AND P3, PT, R49, RZ, PT ;  /* 0x000000ff3100720c */ /* 0x000fe20003f66270 */
[--C-:B------:R-:W-:Y:S01]  /*1ef0*/  @!P1 IMAD.IADD R56, R56, 0x1, -R3.reuse ;  /* 0x0000000138389824 */ /* 0x100fe200078e0a03 */
[----:B------:R-:W-:Y:S01]  /*1f00*/  ISETP.GE.AND P1, PT, R47, RZ, PT ;  /* 0x000000ff2f00720c */ /* 0x000fe20003f26270 */
[--C-:B------:R-:W-:Y:S01]  /*1f10*/  @!P0 IMAD.IADD R58, R58, 0x1, -R3.reuse ;  /* 0x000000013a3a8824 */ /* 0x100fe200078e0a03 */
[----:B------:R-:W-:Y:S01]  /*1f20*/  ISETP.GE.AND P0, PT, R29, RZ, PT ;  /* 0x000000ff1d00720c */ /* 0x000fe20003f06270 */
[----:B------:R-:W-:Y:S01]  /*1f30*/  @!P2 IMAD.IADD R60, R60, 0x1, -R3 ;  /* 0x000000013c3ca824 */ /* 0x000fe200078e0a03 */
[----:B------:R-:W-:Y:S01]  /*1f40*/  LOP3.LUT R64, R5, 0x90, RZ, 0xc0, !PT ;  /* 0x0000009005407812 */ /* 0x000fe200078ec0ff */
[----:B------:R-:W-:Y:S01]  /*1f50*/  @!P4 IMAD.MOV R62, RZ, RZ, -R62 ;  /* 0x000000ffff3ec224 */ /* 0x000fe200078e0a3e */
[----:B------:R-:W-:-:S02]  /*1f60*/  ISETP.NE.AND P2, PT, R27, RZ, PT ;  /* 0x000000ff1b00720c */ /* 0x000fc40003f45270 */
[----:B------:R-:W-:Y:S01]  /*1f70*/  LOP3.LUT R3, RZ, R27, RZ, 0x33, !PT ;  /* 0x0000001bff037212 */ /* 0x000fe200078e33ff */
[----:B------:R-:W-:Y:S01]  /*1f80*/  @!P6 IMAD.MOV R54, RZ, RZ, -R54 ;  /* 0x000000ffff36e224 */ /* 0x000fe200078e0a36 */
[----:B------:R-:W-:Y:S01]  /*1f90*/  LOP3.LUT R64, R64, 0x60, R13, 0xf8, !PT ;  /* 0x0000006040407812 */ /* 0x000fe200078ef80d */
[----:B------:R-:W-:Y:S01]  /*1fa0*/  @!P3 IMAD.MOV R58, RZ, RZ, -R58 ;  /* 0x000000ffff3ab224 */ /* 0x000fe200078e0a3a */
[C---:B------:R-:W-:Y:S01]  /*1fb0*/  SEL R4, R3.reuse, R4, !P2 ;  /* 0x0000000403047207 */ /* 0x040fe20005000000 */
[----:B------:R-:W-:Y:S01]  /*1fc0*/  @!P1 IMAD.MOV R56, RZ, RZ, -R56 ;  /* 0x000000ffff389224 */ /* 0x000fe200078e0a38 */
[C---:B------:R-:W-:Y:S01]  /*1fd0*/  SEL R6, R3.reuse, R6, !P2 ;  /* 0x0000000603067207 */ /* 0x040fe20005000000 */
[----:B------:R-:W-:Y:S01]  /*1fe0*/  @!P0 IMAD.MOV R60, RZ, RZ, -R60 ;  /* 0x000000ffff3c8224 */ /* 0x000fe200078e0a3c */
[C---:B------:R-:W-:Y:S01]  /*1ff0*/  SEL R8, R3.reuse, R8, !P2 ;  /* 0x0000000803087207 */ /* 0x040fe20005000000 */
[----:B------:R-:W-:Y:S01]  /*2000*/  IMAD R27, R4, UR5, RZ ;  /* 0x00000005041b7c24 */ /* 0x000fe2000f8e02ff */
[C---:B------:R-:W-:Y:S01]  /*2010*/  SEL R10, R3.reuse, R10, !P2 ;  /* 0x0000000a030a7207 */ /* 0x040fe20005000000 */
[----:B------:R-:W-:Y:S01]  /*2020*/  IMAD R29, R6, UR5, RZ ;  /* 0x00000005061d7c24 */ /* 0x000fe2000f8e02ff */
[----:B------:R-:W-:Y:S01]  /*2030*/  LOP3.LUT R5, R64, 0x10, R31, 0x78, !PT ;  /* 0x0000001040057812 */ /* 0x000fe200078e781f */
[----:B------:R-:W-:Y:S01]  /*2040*/  IMAD R31, R8, UR5, RZ ;  /* 0x00000005081f7c24 */ /* 0x000fe2000f8e02ff */
[C---:B------:R-:W-:Y:S01]  /*2050*/  SEL R16, R3.reuse, R16, !P2 ;  /* 0x0000001003107207 */ /* 0x040fe20005000000 */
[----:B------:R-:W-:Y:S01]  /*2060*/  IMAD R125, R10, UR5, RZ ;  /* 0x000000050a7d7c24 */ /* 0x000fe2000f8e02ff */
[----:B------:R-:W-:-:S02]  /*2070*/  SEL R18, R3, R18, !P2 ;  /* 0x0000001203127207 */ /* 0x000fc40005000000 */
[----:B------:R-:W-:Y:S02]  /*2080*/  CS2R R64, SRZ ;  /* 0x0000000000407805 */ /* 0x000fe4000001ff00 */
[C---:B------:R-:W-:Y:S01]  /*2090*/  SEL R19, R3.reuse, R19, !P2 ;  /* 0x0000001303137207 */ /* 0x040fe20005000000 */
[----:B------:R-:W-:Y:S01]  /*20a0*/  IMAD R16, R16, UR5, RZ ;  /* 0x0000000510107c24 */ /* 0x000fe2000f8e02ff */
[C---:B------:R-:W-:Y:S01]  /*20b0*/  SEL R20, R3.reuse, R20, !P2 ;  /* 0x0000001403147207 */ /* 0x040fe20005000000 */
[----:B------:R-:W-:Y:S01]  /*20c0*/  IMAD R18, R18, UR5, RZ ;  /* 0x0000000512127c24 */ /* 0x000fe2000f8e02ff */
[----:B------:R-:W-:Y:S01]  /*20d0*/  SEL R21, R3, R21, !P2 ;  /* 0x0000001503157207 */ /* 0x000fe20005000000 */
        /* <DEDUP_REMOVED lines=45> */
[----:B------:R-:W-:Y:S01]  /*23b0*/  SEL R3, R3, R62, !P2 ;  /* 0x0000003e03037207 */ /* 0x000fe20005000000 */
[----:B------:R-:W-:Y:S01]  /*23c0*/  IMAD R58, R58, UR5, RZ ;  /* 0x000000053a3a7c24 */ /* 0x000fe2000f8e02ff */
[----:B------:R-:W-:Y:S01]  /*23d0*/  LOP3.LUT R2, R2, 0x100, RZ, 0xc0, !PT ;  /* 0x0000010002027812 */ /* 0x000fe200078ec0ff */
[----:B------:R-:W0:Y:S01]  /*23e0*/  LDC R62, c[0x0][0x3ac] ;  /* 0x0000eb00ff3e7b82 */ /* 0x000e220000000800 */
[----:B----4-:R-:W-:Y:S01]  /*23f0*/  LEA R86, P1, R0, UR12, 0x1 ;  /* 0x0000000c00567c11 */ /* 0x010fe2000f8208ff */
[----:B------:R-:W-:Y:S01]  /*2400*/  IMAD R83, R3, UR5, RZ ;  /* 0x0000000503537c24 */ /* 0x000fe2000f8e02ff */
[----:B------:R-:W-:Y:S01]  /*2410*/  LEA R10, P2, R27, UR14, 0x1 ;  /* 0x0000000e1b0a7c11 */ /* 0x000fe2000f8408ff */
[----:B------:R-:W-:Y:S01]  /*2420*/  IMAD R60, R60, UR5, RZ ;  /* 0x000000053c3c7c24 */ /* 0x000fe2000f8e02ff */
[----:B------:R-:W-:Y:S01]  /*2430*/  LEA R8, P3, R29, UR14, 0x1 ;  /* 0x0000000e1d087c11 */ /* 0x000fe2000f8608ff */
[----:B------:R-:W1:Y:S01]  /*2440*/  LDCU UR5, c[0x0][0x3a0] ;  /* 0x00007400ff0577ac */ /* 0x000e620008000800 */
[----:B------:R-:W-:-:S02]  /*2450*/  LEA R6, P4, R31, UR14, 0x1 ;  /* 0x0000000e1f067c11 */ /* 0x000fc4000f8808ff */
[----:B------:R-:W-:Y:S02]  /*2460*/  LEA R124, P5, R125, UR14, 0x1 ;  /* 0x0000000e7d7c7c11 */ /* 0x000fe4000f8a08ff */
[----:B------:R-:W-:Y:S02]  /*2470*/  IADD3 R5, PT, PT, R5, UR4, R2 ;  /* 0x0000000405057c10 */ /* 0x000fe4000fffe002 */
[----:B------:R-:W-:Y:S02]  /*2480*/  LEA R4, P6, R16, UR14, 0x1 ;  /* 0x0000000e10047c11 */ /* 0x000fe4000f8c08ff */
[----:B------:R-:W-:Y:S02]  /*2490*/  LEA.HI.X.SX32 R87, R0, UR13, 0x1, P1 ;  /* 0x0000000d00577c11 */ /* 0x000fe400088f0eff */
[----:B------:R-:W-:Y:S02]  /*24a0*/  LEA.HI.X.SX32 R3, R27, UR15, 0x1, P2 ;  /* 0x0000000f1b037c11 */ /* 0x000fe400090f0eff */
[----:B------:R-:W-:-:S02]  /*24b0*/  LEA.HI.X.SX32 R19, R29, UR15, 0x1, P3 ;  /* 0x0000000f1d137c11 */ /* 0x000fc400098f0eff */
[----:B------:R-:W-:Y:S01]  /*24c0*/  LEA.HI.X.SX32 R21, R31, UR15, 0x1, P4 ;  /* 0x0000000f1f157c11 */ /* 0x000fe2000a0f0eff */
[----:B------:R-:W-:Y:S01]  /*24d0*/  IMAD R31, R17, R105, RZ ;  /* 0x00000069111f7224 */ /* 0x000fe200078e02ff */
[----:B------:R-:W-:Y:S01]  /*24e0*/  LEA.HI.X.SX32 R125, R125, UR15, 0x1, P5 ;  /* 0x0000000f7d7d7c11 */ /* 0x000fe2000a8f0eff */
[----:B0-----:R-:W-:Y:S01]  /*24f0*/  IMAD.SHL.U32 R29, R62, 0x40, RZ ;  /* 0x000000403e1d7824 */ /* 0x001fe200078e00ff */
[----:B------:R-:W-:Y:S02]  /*2500*/  LEA R2, P0, R18, UR14, 0x1 ;  /* 0x0000000e12027c11 */ /* 0x000fe4000f8008ff */
[----:B------:R-:W-:Y:S02]  /*2510*/  LEA R0, P1, R33, UR14, 0x1 ;  /* 0x0000000e21007c11 */ /* 0x000fe4000f8208ff */
[----:B------:R-:W-:Y:S02]  /*2520*/  LEA R128, P2, R20, UR14, 0x1 ;  /* 0x0000000e14807c11 */ /* 0x000fe4000f8408ff */
[----:B------:R-:W-:-:S02]  /*2530*/  LEA R126, P3, R127, UR14, 0x1 ;  /* 0x0000000e7f7e7c11 */ /* 0x000fc4000f8608ff */
[----:B------:R-:W-:Y:S02]  /*2540*/  LEA R120, P4, R22, UR14, 0x1 ;  /* 0x0000000e16787c11 */ /* 0x000fe4000f8808ff */
[----:B------:R-:W-:Y:S02]  /*2550*/  LEA R114, P5, R115, UR14, 0x1 ;  /* 0x0000000e73727c11 */ /* 0x000fe4000f8a08ff */
[----:B------:R-:W-:Y:S02]  /*2560*/  LEA.HI.X.SX32 R23, R16, UR15, 0x1, P6 ;  /* 0x0000000f10177c11 */ /* 0x000fe4000b0f0eff */
[----:B------:R-:W-:Y:S02]  /*2570*/  LEA R116, P6, R24, UR14, 0x1 ;  /* 0x0000000e18747c11 */ /* 0x000fe4000f8c08ff */
[----:B------:R-:W-:Y:S02]  /*2580*/  LEA.HI.X.SX32 R25, R18, UR15, 0x1, P0 ;  /* 0x0000000f12197c11 */ /* 0x000fe400080f0eff */
[----:B------:R-:W-:-:S02]  /*2590*/  LEA.HI.X.SX32 R27, R33, UR15, 0x1, P1 ;  /* 0x0000000f211b7c11 */ /* 0x000fc400088f0eff */
[----:B------:R-:W-:Y:S02]  /*25a0*/  LEA.HI.X.SX32 R129, R20, UR15, 0x1, P2 ;  /* 0x0000000f14817c11 */ /* 0x000fe400090f0eff */
[----:B------:R-:W-:Y:S02]  /*25b0*/  LEA.HI.X.SX32 R127, R127, UR15, 0x1, P3 ;  /* 0x0000000f7f7f7c11 */ /* 0x000fe400098f0eff */
[----:B------:R-:W-:Y:S02]  /*25c0*/  LEA.HI.X.SX32 R121, R22, UR15, 0x1, P4 ;  /* 0x0000000f16797c11 */ /* 0x000fe4000a0f0eff */
[----:B------:R-:W-:Y:S02]  /*25d0*/  LEA.HI.X.SX32 R115, R115, UR15, 0x1, P5 ;  /* 0x0000000f73737c11 */ /* 0x000fe4000a8f0eff */
[----:B------:R-:W-:Y:S02]  /*25e0*/  LEA R112, P0, R113, UR14, 0x1 ;  /* 0x0000000e71707c11 */ /* 0x000fe4000f8008ff */
[----:B------:R-:W-:-:S02]  /*25f0*/  LEA R110, P1, R26, UR14, 0x1 ;  /* 0x0000000e1a6e7c11 */ /* 0x000fc4000f8208ff */
[----:B------:R-:W-:Y:S02]  /*2600*/  LEA R108, P2, R28, UR14, 0x1 ;  /* 0x0000000e1c6c7c11 */ /* 0x000fe4000f8408ff */
[----:B------:R-:W-:Y:S02]  /*2610*/  LEA R106, P3, R30, UR14, 0x1 ;  /* 0x0000000e1e6a7c11 */ /* 0x000fe4000f8608ff */
[----:B------:R-:W-:Y:S02]  /*2620*/  LEA R102, P4, R32, UR14, 0x1 ;  /* 0x0000000e20667c11 */ /* 0x000fe4000f8808ff */
[----:B------:R-:W-:Y:S02]  /*2630*/  LEA R94, P5, R34, UR14, 0x1 ;  /* 0x0000000e225e7c11 */ /* 0x000fe4000f8a08ff */
[----:B------:R-:W-:Y:S02]  /*2640*/  LEA.HI.X.SX32 R117, R24, UR15, 0x1, P6 ;  /* 0x0000000f18757c11 */ /* 0x000fe4000b0f0eff */
[----:B------:R-:W-:-:S02]  /*2650*/  LEA R96, P6, R36, UR14, 0x1 ;  /* 0x0000000e24607c11 */ /* 0x000fc4000f8c08ff */
[----:B------:R-:W-:Y:S02]  /*2660*/  LEA.HI.X.SX32 R113, R113, UR15, 0x1, P0 ;  /* 0x0000000f71717c11 */ /* 0x000fe400080f0eff */
[----:B------:R-:W-:Y:S02]  /*2670*/  LEA.HI.X.SX32 R111, R26, UR15, 0x1, P1 ;  /* 0x0000000f1a6f7c11 */ /* 0x000fe400088f0eff */
[----:B------:R-:W-:Y:S01]  /*2680*/  LEA.HI.X.SX32 R109, R28, UR15, 0x1, P2 ;  /* 0x0000000f1c6d7c11 */ /* 0x000fe200090f0eff */
[----:B------:R-:W-:Y:S01]  /*2690*/  IMAD R28, R11, R62, RZ ;  /* 0x0000003e0b1c7224 */ /* 0x000fe200078e02ff */
[----:B------:R-:W-:Y:S01]  /*26a0*/  LEA.HI.X.SX32 R107, R30, UR15, 0x1, P3 ;  /* 0x0000000f1e6b7c11 */ /* 0x000fe200098f0eff */
[----:B------:R-:W-:Y:S01]  /*26b0*/  IMAD.SHL.U32 R30, R105, 0x40, RZ ;  /* 0x00000040691e7824 */ /* 0x000fe200078e00ff */
[----:B------:R-:W-:Y:S01]  /*26c0*/  LEA.HI.X.SX32 R103, R32, UR15, 0x1, P4 ;  /* 0x0000000f20677c11 */ /* 0x000fe2000a0f0eff */
[----:B------:R-:W-:Y:S01]  /*26d0*/  IMAD R32, R15, R105, RZ ;  /* 0x000000690f207224 */ /* 0x000fe200078e02ff */
[----:B------:R-:W-:-:S02]  /*26e0*/  LEA.HI.X.SX32 R95, R34, UR15, 0x1, P5 ;  /* 0x0000000f225f7c11 */ /* 0x000fc4000a8f0eff */
[----:B------:R-:W-:Y:S02]  /*26f0*/  LEA R98, P0, R38, UR14, 0x1 ;  /* 0x0000000e26627c11 */ /* 0x000fe4000f8008ff */
[----:B------:R-:W-:Y:S02]  /*2700*/  LEA R100, P1, R40, UR14, 0x1 ;  /* 0x0000000e28647c11 */ /* 0x000fe4000f8208ff */
[----:B------:R-:W-:Y:S02]  /*2710*/  LEA R92, P2, R42, UR14, 0x1 ;  /* 0x0000000e2a5c7c11 */ /* 0x000fe4000f8408ff */
[----:B------:R-:W-:Y:S02]  /*2720*/  LEA R90, P3, R44, UR14, 0x1 ;  /* 0x0000000e2c5a7c11 */ /* 0x000fe4000f8608ff */
[----:B------:R-:W-:Y:S02]  /*2730*/  LEA R78, P4, R46, UR14, 0x1 ;  /* 0x0000000e2e4e7c11 */ /* 0x000fe4000f8808ff */
[----:B------:R-:W-:-:S02]  /*2740*/  LEA R74, P5, R48, UR14, 0x1 ;  /* 0x0000000e304a7c11 */ /* 0x000fc4000f8a08ff */
[----:B------:R-:W-:Y:S02]  /*2750*/  LEA.HI.X.SX32 R97, R36, UR15, 0x1, P6 ;  /* 0x0000000f24617c11 */ /* 0x000fe4000b0f0eff */
[C---:B------:R-:W-:Y:S02]  /*2760*/  LOP3.LUT R18, R15.reuse, 0x10, RZ, 0xfc, !PT ;  /* 0x000000100f127812 */ /* 0x040fe400078efcff */
[C---:B------:R-:W-:Y:S02]  /*2770*/  LOP3.LUT R20, R15.reuse, 0x18, RZ, 0xfc, !PT ;  /* 0x000000180f147812 */ /* 0x040fe400078efcff */
[C---:B------:R-:W-:Y:S01]  /*2780*/  LOP3.LUT R22, R15.reuse, 0x20, RZ, 0xfc, !PT ;  /* 0x000000200f167812 */ /* 0x040fe200078efcff */
[-C--:B------:R-:W-:Y:S01]  /*2790*/  IMAD R69, R18, R105.reuse, RZ ;  /* 0x0000006912457224 */ /* 0x080fe200078e02ff */
[C---:B------:R-:W-:Y:S01]  /*27a0*/  LOP3.LUT R24, R15.reuse, 0x28, RZ, 0xfc, !PT ;  /* 0x000000280f187812 */ /* 0x040fe200078efcff */
[-C--:B------:R-:W-:Y:S01]  /*27b0*/  IMAD R68, R20, R105.reuse, RZ ;  /* 0x0000006914447224 */ /* 0x080fe200078e02ff */
[----:B------:R-:W-:Y:S01]  /*27c0*/  LOP3.LUT R26, R15, 0x30, RZ, 0xfc, !PT ;  /* 0x000000300f1a7812 */ /* 0x000fe200078efcff */
[-C--:B------:R-:W-:Y:S01]  /*27d0*/  IMAD R35, R22, R105.reuse, RZ ;  /* 0x0000006916237224 */ /* 0x080fe200078e02ff */
[----:B------:R-:W-:Y:S01]  /*27e0*/  LEA R80, P6, R50, UR14, 0x1 ;  /* 0x0000000e32507c11 */ /* 0x000fe2000f8c08ff */
[-C--:B------:R-:W-:Y:S01]  /*27f0*/  IMAD R34, R24, R105.reuse, RZ ;  /* 0x0000006918227224 */ /* 0x080fe200078e02ff */
[----:B------:R-:W-:Y:S01]  /*2800*/  LEA.HI.X.SX32 R99, R38, UR15, 0x1, P0 ;  /* 0x0000000f26637c11 */ /* 0x000fe200080f0eff */
[----:B------:R-:W-:Y:S01]  /*2810*/  IMAD R33, R26, R105, RZ ;  /* 0x000000691a217224 */ /* 0x000fe200078e02ff */
[----:B------:R-:W-:-:S02]  /*2820*/  LEA.HI.X.SX32 R101, R40, UR15, 0x1, P1 ;  /* 0x0000000f28657c11 */ /* 0x000fc400088f0eff */
[----:B------:R-:W-:Y:S02]  /*2830*/  LEA.HI.X.SX32 R93, R42, UR15, 0x1, P2 ;  /* 0x0000000f2a5d7c11 */ /* 0x000fe400090f0eff */
[----:B------:R-:W-:Y:S02]  /*2840*/  LEA.HI.X.SX32 R91, R44, UR15, 0x1, P3 ;  /* 0x0000000f2c5b7c11 */ /* 0x000fe400098f0eff */
[----:B------:R-:W-:Y:S02]  /*2850*/  LEA.HI.X.SX32 R79, R46, UR15, 0x1, P4 ;  /* 0x0000000f2e4f7c11 */ /* 0x000fe4000a0f0eff */
[----:B------:R-:W-:Y:S02]  /*2860*/  LEA.HI.X.SX32 R75, R48, UR15, 0x1, P5 ;  /* 0x0000000f304b7c11 */ /* 0x000fe4000a8f0eff */
[----:B------:R-:W-:Y:S02]  /*2870*/  CS2R R48, SRZ ;  /* 0x0000000000307805 */ /* 0x000fe4000001ff00 */
[----:B------:R-:W-:-:S02]  /*2880*/  LOP3.LUT R16, R15, 0x8, RZ, 0xfc, !PT ;  /* 0x000000080f107812 */ /* 0x000fc400078efcff */
[----:B------:R-:W-:Y:S02]  /*2890*/  LEA R84, P0, R52, UR14, 0x1 ;  /* 0x0000000e34547c11 */ /* 0x000fe4000f8008ff */
[----:B------:R-:W-:Y:S01]  /*28a0*/  LEA R72, P1, R54, UR14, 0x1 ;  /* 0x0000000e36487c11 */ /* 0x000fe2000f8208ff */
[----:B------:R-:W-:Y:S01]  /*28b0*/  IMAD R105, R16, R105, RZ ;  /* 0x0000006910697224 */ /* 0x000fe200078e02ff */
[----:B------:R-:W-:Y:S02]  /*28c0*/  LEA R76, P2, R56, UR14, 0x1 ;  /* 0x0000000e384c7c11 */ /* 0x000fe4000f8408ff */
[----:B------:R-:W-:Y:S02]  /*28d0*/  LEA R88, P3, R58, UR14, 0x1 ;  /* 0x0000000e3a587c11 */ /* 0x000fe4000f8608ff */
[----:B------:R-:W-:Y:S02]  /*28e0*/  LEA R70, P4, R60, UR14, 0x1 ;  /* 0x0000000e3c467c11 */ /* 0x000fe4000f8808ff */
[----:B------:R-:W-:-:S02]  /*28f0*/  LEA R82, P5, R83, UR14, 0x1 ;  /* 0x0000000e53527c11 */ /* 0x000fc4000f8a08ff */
[----:B------:R-:W-:Y:S02]  /*2900*/  LEA.HI.X.SX32 R81, R50, UR15, 0x1, P6 ;  /* 0x0000000f32517c11 */ /* 0x000fe4000b0f0eff */
[----:B------:R-:W-:Y:S02]  /*2910*/  CS2R R50, SRZ ;  /* 0x0000000000327805 */ /* 0x000fe4000001ff00 */
[----:B------:R-:W-:Y:S02]  /*2920*/  LEA.HI.X.SX32 R85, R52, UR15, 0x1, P0 ;  /* 0x0000000f34557c11 */ /* 0x000fe400080f0eff */
[----:B------:R-:W-:Y:S02]  /*2930*/  LEA.HI.X.SX32 R73, R54, UR15, 0x1, P1 ;  /* 0x0000000f36497c11 */ /* 0x000fe400088f0eff */
[----:B------:R-:W-:Y:S02]  /*2940*/  LEA.HI.X.SX32 R77, R56, UR15, 0x1, P2 ;  /* 0x0000000f384d7c11 */ /* 0x000fe400090f0eff */
[----:B------:R-:W-:-:S02]  /*2950*/  LEA.HI.X.SX32 R89, R58, UR15, 0x1, P3 ;  /* 0x0000000f3a597c11 */ /* 0x000fc400098f0eff */
[----:B------:R-:W-:Y:S02]  /*2960*/  LEA.HI.X.SX32 R71, R60, UR15, 0x1, P4 ;  /* 0x0000000f3c477c11 */ /* 0x000fe4000a0f0eff */
[----:B------:R-:W-:Y:S02]  /*2970*/  LEA.HI.X.SX32 R83, R83, UR15, 0x1, P5 ;  /* 0x0000000f53537c11 */ /* 0x000fe4000a8f0eff */
[----:B------:R-:W-:Y:S02]  /*2980*/  LOP3.LUT R13, R13, 0x60, RZ, 0xc0, !PT ;  /* 0x000000600d0d7812 */ /* 0x000fe400078ec0ff */
[----:B-1----:R-:W-:-:S07]  /*2990*/  LOP3.LUT R123, R7, 0x40, RZ, 0x3c, !PT ;  /* 0x00000040077b7812 */ /* 0x002fce00078e3cff */
.L_x_1:
[----:B------:R-:W-:Y:S01]  /*29a0*/  ISETP.GE.AND P0, PT, R15, UR5, PT ;  /* 0x000000050f007c0c */ /* 0x000fe2000bf06270 */
[--C-:B------:R-:W-:Y:S01]  /*29b0*/  IMAD.WIDE R36, R32, 0x2, R86.reuse ;  /* 0x0000000220247825 */ /* 0x100fe200078e0256 */
[----:B------:R-:W-:Y:S02]  /*29c0*/  ISETP.GE.AND P1, PT, R16, UR5, PT ;  /* 0x0000000510007c0c */ /* 0x000fe4000bf26270 */
[----:B------:R-:W-:Y:S01]  /*29d0*/  ISETP.GE.AND P2, PT, R18, UR5, PT ;  /* 0x0000000512007c0c */ /* 0x000fe2000bf46270 */
[----:B------:R-:W-:Y:S01]  /*29e0*/  IMAD.WIDE R38, R105, 0x2, R86 ;  /* 0x0000000269267825 */ /* 0x000fe200078e0256 */
[----:B------:R-:W-:Y:S02]  /*29f0*/  PRMT R60, RZ, 0x7610, R60 ;  /* 0x00007610ff3c7816 */ /* 0x000fe4000000003c */
[----:B------:R-:W-:Y:S01]  /*2a00*/  PRMT R62, RZ, 0x7610, R62 ;  /* 0x00007610ff3e7816 */ /* 0x000fe2000000003e */
[----:B------:R-:W-:Y:S01]  /*2a10*/  IMAD.WIDE R40, R69, 0x2, R86 ;  /* 0x0000000245287825 */ /* 0x000fe200078e0256 */
[----:B------:R-:W-:-:S02]  /*2a20*/  PRMT R130, RZ, 0x7610, R130 ;  /* 0x00007610ff827816 */ /* 0x000fc40000000082 */
[----:B------:R-:W-:Y:S01]  /*2a30*/  ISETP.GE.AND P3, PT, R26, UR5, PT ;  /* 0x000000051a007c0c */ /* 0x000fe2000bf66270 */
[----:B------:R0:W2:Y:S01]  /*2a40*/  @!P0 LDG.E.U16 R60, desc[UR6][R36.64] ;  /* 0x00000006243c8981 */ /* 0x0000a2000c1e1500 */
[----:B------:R-:W-:Y:S02]  /*2a50*/  ISETP.GE.AND P0, PT, R20, UR5, PT ;  /* 0x0000000514007c0c */ /* 0x000fe4000bf06270 */
[----:B------:R-:W-:Y:S01]  /*2a60*/  ISETP.GE.AND P4, PT, R17, UR5, PT ;  /* 0x0000000511007c0c */ /* 0x000fe2000bf86270 */
[----:B------:R1:W3:Y:S01]  /*2a70*/  @!P1 LDG.E.U16 R62, desc[UR6][R38.64] ;  /* 0x00000006263e9981 */ /* 0x0002e2000c1e1500 */
[----:B------:R-:W-:-:S03]  /*2a80*/  ISETP.GE.AND P1, PT, R22, UR5, PT ;  /* 0x0000000516007c0c */ /* 0x000fc6000bf26270 */
[----:B------:R4:W5:Y:S01]  /*2a90*/  @!P2 LDG.E.U16 R130, desc[UR6][R40.64] ;  /* 0x000000062882a981 */ /* 0x000962000c1e1500 */
[----:B------:R-:W-:Y:S01]  /*2aa0*/  ISETP.GE.AND P2, PT, R24, UR5, PT ;  /* 0x0000000518007c0c */ /* 0x000fe2000bf46270 */
[----:B0-----:R-:W-:Y:S01]  /*2ab0*/  IMAD.WIDE R36, R68, 0x2, R86 ;  /* 0x0000000244247825 */ /* 0x001fe200078e0256 */
[----:B------:R-:W-:Y:S02]  /*2ac0*/  PRMT R56, RZ, 0x7610, R56 ;  /* 0x00007610ff387816 */ /* 0x000fe40000000038 */
[----:B------:R-:W-:Y:S01]  /*2ad0*/  PRMT R46, RZ, 0x7610, R46 ;  /* 0x00007610ff2e7816 */ /* 0x000fe2000000002e */
[----:B-1----:R-:W-:Y:S01]  /*2ae0*/  IMAD.WIDE R38, R35, 0x2, R86 ;  /* 0x0000000223267825 */ /* 0x002fe200078e0256 */
[----:B------:R-:W-:Y:S02]  /*2af0*/  PRMT R58, RZ, 0x7610, R58 ;  /* 0x00007610ff3a7816 */ /* 0x000fe4000000003a */
[----:B------:R-:W-:Y:S01]  /*2b00*/  PRMT R150, RZ, 0x7610, R150 ;  /* 0x00007610ff967816 */ /* 0x000fe20000000096 */
[----:B----4-:R-:W-:Y:S01]  /*2b10*/  IMAD.WIDE R40, R34, 0x2, R86 ;  /* 0x0000000222287825 */ /* 0x010fe200078e0256 */
[----:B------:R-:W-:Y:S01]  /*2b20*/  PRMT R148, RZ, 0x7610, R148 ;  /* 0x00007610ff947816 */ /* 0x000fe20000000094 */
[----:B------:R0:W4:Y:S02]  /*2b30*/  @!P0 LDG.E.U16 R56, desc[UR6][R36.64] ;  /* 0x0000000624388981 */ /* 0x000124000c1e1500 */
[----:B------:R-:W-:-:S02]  /*2b40*/  IMAD.WIDE R42, R33, 0x2, R86 ;  /* 0x00000002212a7825 */ /* 0x000fc400078e0256 */
[----:B------:R-:W4:Y:S02]  /*2b50*/  @!P1 LDG.E.U16 R46, desc[UR6][R38.64] ;  /* 0x00000006262e9981 */ /* 0x000f24000c1e1500 */
[----:B------:R-:W-:Y:S02]  /*2b60*/  IMAD.WIDE R44, R31, 0x2, R86 ;  /* 0x000000021f2c7825 */ /* 0x000fe400078e0256 */
[----:B------:R1:W4:Y:S04]  /*2b70*/  @!P2 LDG.E.U16 R58, desc[UR6][R40.64] ;  /* 0x00000006283aa981 */ /* 0x000328000c1e1500 */
[----:B------:R-:W4:Y:S04]  /*2b80*/  @!P3 LDG.E.U16 R150, desc[UR6][R42.64] ;  /* 0x000000062a96b981 */ /* 0x000f28000c1e1500 */
[----:B------:R1:W4:Y:S01]  /*2b90*/  @!P4 LDG.E.U16 R148, desc[UR6][R44.64] ;  /* 0x000000062c94c981 */ /* 0x000322000c1e1500 */
[----:B------:R-:W-:Y:S01]  /*2ba0*/  BAR.SYNC.DEFER_BLOCKING 0x0 ;  /* 0x0000000000007b1d */ /* 0x000fe20000010000 */
[----:B------:R-:W-:Y:S01]  /*2bb0*/  ISETP.GE.AND P0, PT, R11, UR5, PT ;  /* 0x000000050b007c0c */ /* 0x000fe2000bf06270 */
[----:B0-----:R-:W-:Y:S01]  /*2bc0*/  IMAD.WIDE R36, R28, 0x2, R82 ;  /* 0x000000021c247825 */ /* 0x001fe200078e0252 */
[----:B------:R-:W-:-:S02]  /*2bd0*/  PRMT R146, RZ, 0x7610, R146 ;  /* 0x00007610ff927816 */ /* 0x000fc40000000092 */
[----:B------:R-:W-:Y:S01]  /*2be0*/  PRMT R138, RZ, 0x7610, R138 ;  /* 0x00007610ff8a7816 */ /* 0x000fe2000000008a */
[----:B-1----:R-:W-:Y:S01]  /*2bf0*/  IMAD.WIDE R40, R28, 0x2, R88 ;  /* 0x000000021c287825 */ /* 0x002fe200078e0258 */
[----:B------:R-:W-:-:S03]  /*2c00*/  PRMT R144, RZ, 0x7610, R144 ;  /* 0x00007610ff907816 */ /* 0x000fc60000000090 */
[C---:B------:R-:W-:Y:S01]  /*2c10*/  IMAD.WIDE R44, R28.reuse, 0x2, R72 ;  /* 0x000000021c2c7825 */ /* 0x040fe200078e0248 */
[----:B------:R-:W-:Y:S02]  /*2c20*/  PRMT R133, RZ, 0x7610, R133 ;  /* 0x00007610ff857816 */ /* 0x000fe40000000085 */
[----:B------:R-:W-:Y:S01]  /*2c30*/  PRMT R59, RZ, 0x7610, R59 ;  /* 0x00007610ff3b7816 */ /* 0x000fe2000000003b */
[C---:B------:R-:W-:Y:S01]  /*2c40*/  IMAD.WIDE R38, R28.reuse, 0x2, R70 ;  /* 0x000000021c267825 */ /* 0x040fe200078e0246 */
[----:B------:R-:W-:Y:S02]  /*2c50*/  PRMT R131, RZ, 0x7610, R131 ;  /* 0x00007610ff837816 */ /* 0x000fe40000000083 */
[----:B------:R-:W-:Y:S01]  /*2c60*/  PRMT R57, RZ, 0x7610, R57 ;  /* 0x00007610ff397816 */ /* 0x000fe20000000039 */
[C---:B------:R-:W-:Y:S01]  /*2c70*/  IMAD.WIDE R42, R28.reuse, 0x2, R76 ;  /* 0x000000021c2a7825 */ /* 0x040fe200078e024c */
[----:B------:R-:W-:Y:S01]  /*2c80*/  PRMT R63, RZ, 0x7610, R63 ;  /* 0x00007610ff3f7816 */ /* 0x000fe2000000003f */
[----:B------:R0:W4:Y:S04]  /*2c90*/  @!P0 LDG.E.U16 R146, desc[UR6][R36.64] ;  /* 0x0000000624928981 */ /* 0x000128000c1e1500 */
[----:B------:R1:W4:Y:S04]  /*2ca0*/  @!P0 LDG.E.U16 R138, desc[UR6][R40.64] ;  /* 0x00000006288a8981 */ /* 0x000328000c1e1500 */
[----:B------:R1:W4:Y:S01]  /*2cb0*/  @!P0 LDG.E.U16 R144, desc[UR6][R44.64] ;  /* 0x000000062c908981 */ /* 0x000322000c1e1500 */
[----:B0-----:R-:W-:Y:S01]  /*2cc0*/  IMAD.WIDE R36, R28, 0x2, R84 ;  /* 0x000000021c247825 */ /* 0x001fe200078e0254 */
[----:B------:R-:W-:-:S02]  /*2cd0*/  PRMT R136, RZ, 0x7610, R136 ;  /* 0x00007610ff887816 */ /* 0x000fc40000000088 */
[----:B------:R0:W4:Y:S01]  /*2ce0*/  @!P0 LDG.E.U16 R133, desc[UR6][R38.64] ;  /* 0x0000000626858981 */ /* 0x000122000c1e1500 */
[C---:B-1----:R-:W-:Y:S01]  /*2cf0*/  IMAD.WIDE R40, R28.reuse, 0x2, R74 ;  /* 0x000000021c287825 */ /* 0x042fe200078e024a */
[----:B------:R-:W-:Y:S02]  /*2d00*/  PRMT R142, RZ, 0x7610, R142 ;  /* 0x00007610ff8e7816 */ /* 0x000fe4000000008e */
[----:B------:R1:W4:Y:S01]  /*2d10*/  @!P0 LDG.E.U16 R59, desc[UR6][R42.64] ;  /* 0x000000062a3b8981 */ /* 0x000322000c1e1500 */
[C---:B------:R-:W-:Y:S01]  /*2d20*/  IMAD.WIDE R44, R28.reuse, 0x2, R90 ;  /* 0x000000021c2c7825 */ /* 0x040fe200078e025a */
[----:B------:R-:W-:Y:S02]  /*2d30*/  PRMT R134, RZ, 0x7610, R134 ;  /* 0x00007610ff867816 */ /* 0x000fe40000000086 */
[----:B------:R1:W4:Y:S01]  /*2d40*/  @!P0 LDG.E.U16 R131, desc[UR6][R36.64] ;  /* 0x0000000624838981 */ /* 0x000322000c1e1500 */
[----:B------:R-:W-:Y:S01]  /*2d50*/  PRMT R140, RZ, 0x7610, R140 ;  /* 0x00007610ff8c7816 */ /* 0x000fe2000000008c */
[C---:B0-----:R-:W-:Y:S01]  /*2d60*/  IMAD.WIDE R38, R28.reuse, 0x2, R80 ;  /* 0x000000021c267825 */ /* 0x041fe200078e0250 */
[----:B------:R-:W-:Y:S01]  /*2d70*/  PRMT R132, RZ, 0x7610, R132 ;  /* 0x00007610ff847816 */ /* 0x000fe20000000084 */
[----:B------:R0:W4:Y:S02]  /*2d80*/  @!P0 LDG.E.U16 R57, desc[UR6][R40.64] ;  /* 0x0000000628398981 */ /* 0x000124000c1e1500 */
[----:B-1----:R-:W-:-:S02]  /*2d90*/  IMAD.WIDE R42, R28, 0x2, R78 ;  /* 0x000000021c2a7825 */ /* 0x002fc400078e024e */
[----:B------:R1:W4:Y:S02]  /*2da0*/  @!P0 LDG.E.U16 R63, desc[UR6][R44.64] ;  /* 0x000000062c3f8981 */ /* 0x000324000c1e1500 */
[C---:B------:R-:W-:Y:S01]  /*2db0*/  IMAD.WIDE R36, R28.reuse, 0x2, R92 ;  /* 0x000000021c247825 */ /* 0x040fe200078e025c */
[----:B------:R-:W-:Y:S01]  /*2dc0*/  PRMT R47, RZ, 0x7610, R47 ;  /* 0x00007610ff2f7816 */ /* 0x000fe2000000002f */
[----:B------:R1:W4:Y:S02]  /*2dd0*/  @!P0 LDG.E.U16 R136, desc[UR6][R38.64] ;  /* 0x0000000626888981 */ /* 0x000324000c1e1500 */
[C---:B0-----:R-:W-:Y:S01]  /*2de0*/  IMAD.WIDE R40, R28.reuse, 0x2, R98 ;  /* 0x000000021c287825 */ /* 0x041fe200078e0262 */
[----:B------:R-:W-:Y:S01]  /*2df0*/  PRMT R61, RZ, 0x7610, R61 ;  /* 0x00007610ff3d7816 */ /* 0x000fe2000000003d */
[----:B------:R0:W4:Y:S02]  /*2e00*/  @!P0 LDG.E.U16 R142, desc[UR6][R42.64] ;  /* 0x000000062a8e8981 */ /* 0x000124000c1e1500 */
[C---:B-1----:R-:W-:Y:S01]  /*2e10*/  IMAD.WIDE R44, R28.reuse, 0x2, R94 ;  /* 0x000000021c2c7825 */ /* 0x042fe200078e025e */
[----:B------:R-:W-:Y:S01]  /*2e20*/  PRMT R137, RZ, 0x7610, R137 ;  /* 0x00007610ff897816 */ /* 0x000fe20000000089 */
[----:B------:R1:W4:Y:S01]  /*2e30*/  @!P0 LDG.E.U16 R134, desc[UR6][R36.64] ;  /* 0x0000000624868981 */ /* 0x000322000c1e1500 */
[----:B------:R-:W-:Y:S01]  /*2e40*/  PRMT R139, RZ, 0x7610, R139 ;  /* 0x00007610ff8b7816 */ /* 0x000fe2000000008b */
[C---:B------:R-:W-:Y:S01]  /*2e50*/  IMAD.WIDE R38, R28.reuse, 0x2, R100 ;  /* 0x000000021c267825 */ /* 0x040fe200078e0264 */
[----:B------:R-:W-:Y:S01]  /*2e60*/  PRMT R135, RZ, 0x7610, R135 ;  /* 0x00007610ff877816 */ /* 0x000fe20000000087 */
[----:B------:R1:W4:Y:S02]  /*2e70*/  @!P0 LDG.E.U16 R140, desc[UR6][R40.64] ;  /* 0x00000006288c8981 */ /* 0x000324000c1e1500 */
[----:B0-----:R-:W-:-:S02]  /*2e80*/  IMAD.WIDE R42, R28, 0x2, R96 ;  /* 0x000000021c2a7825 */ /* 0x001fc400078e0260 */
[----:B------:R0:W4:Y:S02]  /*2e90*/  @!P0 LDG.E.U16 R132, desc[UR6][R44.64] ;  /* 0x000000062c848981 */ /* 0x000124000c1e1500 */
[C---:B-1----:R-:W-:Y:S01]  /*2ea0*/  IMAD.WIDE R36, R28.reuse, 0x2, R102 ;  /* 0x000000021c247825 */ /* 0x042fe200078e0266 */
[----:B------:R-:W-:Y:S01]  /*2eb0*/  PRMT R160, RZ, 0x7610, R160 ;  /* 0x00007610ffa07816 */ /* 0x000fe200000000a0 */
[----:B------:R1:W4:Y:S02]  /*2ec0*/  @!P0 LDG.E.U16 R47, desc[UR6][R38.64] ;  /* 0x00000006262f8981 */ /* 0x000324000c1e1500 */
[C---:B------:R-:W-:Y:S01]  /*2ed0*/  IMAD.WIDE R40, R28.reuse, 0x2, R108 ;  /* 0x000000021c287825 */ /* 0x040fe200078e026c */
[----:B------:R-:W-:Y:S01]  /*2ee0*/  PRMT R158, RZ, 0x7610, R158 ;  /* 0x00007610ff9e7816 */ /* 0x000fe2000000009e */
[----:B------:R1:W4:Y:S02]  /*2ef0*/  @!P0 LDG.E.U16 R61, desc[UR6][R42.64] ;  /* 0x000000062a3d8981 */ /* 0x000324000c1e1500 */
[C---:B0-----:R-:W-:Y:S01]  /*2f00*/  IMAD.WIDE R44, R28.reuse, 0x2, R112 ;  /* 0x000000021c2c7825 */ /* 0x041fe200078e0270 */
[----:B------:R-:W-:Y:S01]  /*2f10*/  PRMT R145, RZ, 0x7610, R145 ;  /* 0x00007610ff917816 */ /* 0x000fe20000000091 */
[----:B------:R0:W4:Y:S01]  /*2f20*/  @!P0 LDG.E.U16 R137, desc[UR6][R36.64] ;  /* 0x0000000624898981 */ /* 0x000122000c1e1500 */
[----:B------:R-:W-:Y:S01]  /*2f30*/  PRMT R162, RZ, 0x7610, R162 ;  /* 0x00007610ffa27816 */ /* 0x000fe200000000a2 */
[C---:B-1----:R-:W-:Y:S01]  /*2f40*/  IMAD.WIDE R38, R28.reuse, 0x2, R106 ;  /* 0x000000021c267825 */ /* 0x042fe200078e026a */
[----:B------:R-:W-:Y:S01]  /*2f50*/  PRMT R164, RZ, 0x7610, R164 ;  /* 0x00007610ffa47816 */ /* 0x000fe200000000a4 */
[----:B------:R1:W4:Y:S02]  /*2f60*/  @!P0 LDG.E.U16 R139, desc[UR6][R40.64] ;  /* 0x00000006288b8981 */ /* 0x000324000c1e1500 */
[----:B------:R-:W-:-:S02]  /*2f70*/  IMAD.WIDE R42, R28, 0x2, R110 ;  /* 0x000000021c2a7825 */ /* 0x000fc400078e026e */
[----:B------:R1:W4:Y:S02]  /*2f80*/  @!P0 LDG.E.U16 R135, desc[UR6][R44.64] ;  /* 0x000000062c878981 */ /* 0x000324000c1e1500 */
[C---:B0-----:R-:W-:Y:S01]  /*2f90*/  IMAD.WIDE R36, R28.reuse, 0x2, R116 ;  /* 0x000000021c247825 */ /* 0x041fe200078e0274 */
[----:B------:R-:W-:Y:S01]  /*2fa0*/  PRMT R141, RZ, 0x7610, R141 ;  /* 0x00007610ff8d7816 */ /* 0x000fe2000000008d */
[----:B------:R0:W4:Y:S02]  /*2fb0*/  @!P0 LDG.E.U16 R160, desc[UR6][R38.64] ;  /* 0x0000000626a08981 */ /* 0x000124000c1e1500 */
[----:B-1----:R-:W-:Y:S01]  /*2fc0*/  IMAD.WIDE R40, R28, 0x2, R120 ;  /* 0x000000021c287825 */ /* 0x002fe200078e0278 */
[----:B------:R-:W-:Y:S01]  /*2fd0*/  PRMT R143, RZ, 0x7610, R143 ;  /* 0x00007610ff8f7816 */ /* 0x000fe2000000008f */
[----:B------:R1:W4:Y:S02]  /*2fe0*/  @!P0 LDG.E.U16 R158, desc[UR6][R42.64] ;  /* 0x000000062a9e8981 */ /* 0x000324000c1e1500 */
[----:B------:R-:W-:-:S02]  /*2ff0*/  IMAD.MOV.U32 R54, RZ, RZ, R128 ;  /* 0x000000ffff367224 */ /* 0x000fc400078e0080 */
[----:B------:R-:W-:Y:S01]  /*3000*/  IMAD.MOV.U32 R55, RZ, RZ, R129 ;  /* 0x000000ffff377224 */ /* 0x000fe200078e0081 */
[----:B------:R0:W4:Y:S01]  /*3010*/  @!P0 LDG.E.U16 R145, desc[UR6][R36.64] ;  /* 0x0000000624918981 */ /* 0x000122000c1e1500 */
[----:B------:R-:W-:-:S03]  /*3020*/  IMAD.WIDE R44, R28, 0x2, R124 ;  /* 0x000000021c2c7825 */ /* 0x000fc600078e027c */
[----:B------:R0:W4:Y:S01]  /*3030*/  @!P0 LDG.E.U16 R162, desc[UR6][R40.64] ;  /* 0x0000000628a28981 */ /* 0x000122000c1e1500 */
[----:B------:R-:W-:Y:S02]  /*3040*/  IMAD.MOV.U32 R156, RZ, RZ, R6 ;  /* 0x000000ffff9c7224 */ /* 0x000fe400078e0006 */
[----:B------:R-:W-:Y:S02]  /*3050*/  IMAD.MOV.U32 R157, RZ, RZ, R21 ;  /* 0x000000ffff9d7224 */ /* 0x000fe400078e0015 */
[----:B------:R-:W-:Y:S02]  /*3060*/  IMAD.MOV.U32 R128, RZ, RZ, R0 ;  /* 0x000000ffff807224 */ /* 0x000fe400078e0000 */
[----:B------:R-:W-:Y:S01]  /*3070*/  IMAD.MOV.U32 R129, RZ, RZ, R27 ;  /* 0x000000ffff817224 */ /* 0x000fe200078e001b */
[----:B------:R-:W-:Y:S01]  /*3080*/  PRMT R21, RZ, 0x7610, R21 ;  /* 0x00007610ff157816 */ /* 0x000fe20000000015 */
[--C-:B------:R-:W-:Y:S01]  /*3090*/  IMAD.MOV.U32 R153, RZ, RZ, R25.reuse ;  /* 0x000000ffff997224 */ /* 0x100fe200078e0019 */
[----:B------:R-:W-:Y:S01]  /*30a0*/  PRMT R25, RZ, 0x7610, R25 ;  /* 0x00007610ff197816 */ /* 0x000fe20000000019 */
[C---:B0-----:R-:W-:Y:S01]  /*30b0*/  IMAD.WIDE R38, R28.reuse, 0x2, R114 ;  /* 0x000000021c267825 */ /* 0x041fe200078e0272 */
[----:B------:R0:W4:Y:S03]  /*30c0*/  @!P0 LDG.E.U16 R164, desc[UR6][R44.64] ;  /* 0x000000062ca48981 */ /* 0x000126000c1e1500 */
[C---:B-1----:R-:W-:Y:S01]  /*30d0*/  IMAD.WIDE R42, R28.reuse, 0x2, R54 ;  /* 0x000000021c2a7825 */ /* 0x042fe200078e0236 */
[----:B------:R1:W4:Y:S03]  /*30e0*/  @!P0 LDG.E.U16 R141, desc[UR6][R38.64] ;  /* 0x00000006268d8981 */ /* 0x000326000c1e1500 */
[C---:B------:R-:W-:Y:S01]  /*30f0*/  IMAD.WIDE R36, R28.reuse, 0x2, R128 ;  /* 0x000000021c247825 */ /* 0x040fe200078e0280 */
[----:B------:R1:W4:Y:S03]  /*3100*/  @!P0 LDG.E.U16 R143, desc[UR6][R42.64] ;  /* 0x000000062a8f8981 */ /* 0x000326000c1e1500 */
[----:B------:R-:W-:Y:S01]  /*3110*/  IMAD.WIDE R40, R28, 0x2, R156 ;  /* 0x000000021c287825 */ /* 0x000fe200078e029c */
[----:B------:R-:W-:Y:S01]  /*3120*/  PRMT R0, RZ, 0x7610, R0 ;  /* 0x00007610ff007816 */ /* 0x000fe20000000000 */
[----:B------:R1:W4:Y:S02]  /*3130*/  @!P0 LDG.E.U16 R21, desc[UR6][R36.64] ;  /* 0x0000000624158981 */ /* 0x000324000c1e1500 */
[----:B0-----:R-:W-:-:S02]  /*3140*/  IMAD.MOV.U32 R44, RZ, RZ, R8 ;  /* 0x000000ffff2c7224 */ /* 0x001fc400078e0008 */
[----:B------:R-:W-:Y:S02]  /*3150*/  IMAD.MOV.U32 R45, RZ, RZ, R19 ;  /* 0x000000ffff2d7224 */ /* 0x000fe400078e0013 */
[----:B------:R-:W-:Y:S02]  /*3160*/  IMAD.MOV.U32 R152, RZ, RZ, R2 ;  /* 0x000000ffff987224 */ /* 0x000fe400078e0002 */
[----:B------:R-:W-:Y:S02]  /*3170*/  IMAD.MOV.U32 R154, RZ, RZ, R4 ;  /* 0x000000ffff9a7224 */ /* 0x000fe400078e0004 */
[----:B------:R-:W-:Y:S02]  /*3180*/  IMAD.MOV.U32 R155, RZ, RZ, R23 ;  /* 0x000000ffff9b7224 */ /* 0x000fe400078e0017 */
[----:B------:R-:W-:Y:S02]  /*3190*/  IMAD.MOV.U32 R52, RZ, RZ, R126 ;  /* 0x000000ffff347224 */ /* 0x000fe400078e007e */
[----:B------:R-:W-:Y:S01]  /*31a0*/  IMAD.MOV.U32 R53, RZ, RZ, R127 ;  /* 0x000000ffff357224 */ /* 0x000fe200078e007f */
[----:B------:R-:W-:Y:S01]  /*31b0*/  PRMT R6, RZ, 0x7610, R6 ;  /* 0x00007610ff067816 */ /* 0x000fe20000000006 */
[----:B------:R-:W-:Y:S01]  /*31c0*/  IMAD.MOV.U32 R2, RZ, RZ, R10 ;  /* 0x000000ffff027224 */ /* 0x000fe200078e000a */
[----:B------:R0:W4:Y:S01]  /*31d0*/  @!P0 LDG.E.U16 R25, desc[UR6][R40.64] ;  /* 0x0000000628198981 */ /* 0x000122000c1e1500 */
[----:B-1----:R-:W-:Y:S01]  /*31e0*/  IMAD.WIDE R38, R28, 0x2, R152 ;  /* 0x000000021c267825 */ /* 0x002fe200078e0298 */
[----:B------:R-:W-:-:S02]  /*31f0*/  PRMT R19, RZ, 0x7610, R19 ;  /* 0x00007610ff137816 */ /* 0x000fc40000000013 */
[----:B------:R-:W-:Y:S01]  /*3200*/  PRMT R23, RZ, 0x7610, R23 ;  /* 0x00007610ff177816 */ /* 0x000fe20000000017 */
[C---:B------:R-:W-:Y:S01]  /*3210*/  IMAD.WIDE R42, R28.reuse, 0x2, R44 ;  /* 0x000000021c2a7825 */ /* 0x040fe200078e022c */
[----:B------:R-:W-:Y:S01]  /*3220*/  PRMT R27, RZ, 0x7610, R27 ;  /* 0x00007610ff1b7816 */ /* 0x000fe2000000001b */
[----:B------:R-:W4:Y:S02]  /*3230*/  @!P0 LDG.E.U16 R0, desc[UR6][R38.64] ;  /* 0x0000000626008981 */ /* 0x000f24000c1e1500 */
[C---:B------:R-:W-:Y:S02]  /*3240*/  IMAD.WIDE R126, R28.reuse, 0x2, R52 ;  /* 0x000000021c7e7825 */ /* 0x040fe400078e0234 */
[----:B------:R-:W4:Y:S02]  /*3250*/  @!P0 LDG.E.U16 R6, desc[UR6][R42.64] ;  /* 0x000000062a068981 */ /* 0x000f24000c1e1500 */
[C---:B------:R-:W-:Y:S02]  /*3260*/  IMAD.WIDE R36, R28.reuse, 0x2, R154 ;  /* 0x000000021c247825 */ /* 0x040fe400078e029a */
[----:B------:R1:W4:Y:S02]  /*3270*/  @!P0 LDG.E.U16 R19, desc[UR6][R126.64] ;  /* 0x000000067e138981 */ /* 0x000324000c1e1500 */
[----:B0-----:R-:W-:-:S02]  /*3280*/  IMAD.WIDE R40, R28, 0x2, R2 ;  /* 0x000000021c287825 */ /* 0x001fc400078e0202 */
[----:B------:R-:W4:Y:S04]  /*3290*/  @!P0 LDG.E.U16 R23, desc[UR6][R36.64] ;  /* 0x0000000624178981 */ /* 0x000f28000c1e1500 */
[----:B------:R-:W4:Y:S01]  /*32a0*/  @!P0 LDG.E.U16 R27, desc[UR6][R40.64] ;  /* 0x00000006281b8981 */ /* 0x000f22000c1e1500 */
[----:B-1----:R-:W-:-:S03]  /*32b0*/  IMAD.WIDE R126, R29, 0x2, R52 ;  /* 0x000000021d7e7825 */ /* 0x002fc600078e0234 */
[----:B--2---:R-:W-:Y:S04]  /*32c0*/  STS.U16 [R9+UR4+0x2000], R60 ;  /* 0x0020003c09007988 */ /* 0x004fe80008000404 */
[----:B---3--:R-:W-:Y:S04]  /*32d0*/  STS.U16 [R9+UR4+0x2100], R62 ;  /* 0x0021003e09007988 */ /* 0x008fe80008000404 */
[----:B-----5:R-:W-:Y:S04]  /*32e0*/  STS.U16 [R9+UR4+0x2200], R130 ;  /* 0x0022008209007988 */ /* 0x020fe80008000404 */
[----:B----4-:R-:W-:Y:S04]  /*32f0*/  STS.U16 [R9+UR4+0x2300], R56 ;  /* 0x0023003809007988 */ /* 0x010fe80008000404 */
[----:B------:R-:W-:Y:S04]  /*3300*/  STS.U16 [R9+UR4+0x2400], R46 ;  /* 0x0024002e09007988 */ /* 0x000fe80008000404 */
[----:B------:R-:W-:Y:S04]  /*3310*/  STS.U16 [R9+UR4+0x2500], R58 ;  /* 0x0025003a09007988 */ /* 0x000fe80008000404 */
[----:B------:R-:W-:Y:S04]  /*3320*/  STS.U16 [R9+UR4+0x2600], R150 ;  /* 0x0026009609007988 */ /* 0x000fe80008000404 */
[----:B------:R-:W-:Y:S04]  /*3330*/  STS.U16 [R9+UR4+0x2700], R148 ;  /* 0x0027009409007988 */ /* 0x000fe80008000404 */
[----:B------:R-:W-:Y:S04]  /*3340*/  STS.U16 [R9+UR4], R146 ;  /* 0x0000009209007988 */ /* 0x000fe80008000404 */
[----:B------:R-:W-:Y:S04]  /*3350*/  STS.U16 [R9+UR4+0x400], R144 ;  /* 0x0004009009007988 */ /* 0x000fe80008000404 */
        /* <DEDUP_REMOVED lines=23> */
[----:B------:R0:W-:Y:S04]  /*34d0*/  STS.U16 [R122+UR4+0x700], R57 ;  /* 0x000700397a007988 */ /* 0x0001e80008000404 */
[----:B------:R-:W-:Y:S04]  /*34e0*/  STS.U16 [R122+UR4+0xb00], R47 ;  /* 0x000b002f7a007988 */ /* 0x000fe80008000404 */
[----:B------:R-:W-:Y:S04]  /*34f0*/  STS.U16 [R122+UR4+0xf00], R137 ;  /* 0x000f00897a007988 */ /* 0x000fe80008000404 */
[----:B------:R-:W-:Y:S04]  /*3500*/  STS.U16 [R122+UR4+0x1300], R135 ;  /* 0x001300877a007988 */ /* 0x000fe80008000404 */
[----:B------:R1:W-:Y:S04]  /*3510*/  STS.U16 [R122+UR4+0x1700], R19 ;  /* 0x001700137a007988 */ /* 0x0003e80008000404 */
[----:B------:R-:W-:Y:S04]  /*3520*/  STS.U16 [R122+UR4+0x1b00], R23 ;  /* 0x001b00177a007988 */ /* 0x000fe80008000404 */
[----:B------:R2:W-:Y:S01]  /*3530*/  STS.U16 [R122+UR4+0x1f00], R27 ;  /* 0x001f001b7a007988 */ /* 0x0005e20008000404 */
[----:B------:R-:W-:Y:S01]  /*3540*/  BAR.SYNC.DEFER_BLOCKING 0x0 ;  /* 0x0000000000007b1d */ /* 0x000fe20000010000 */
[----:B0-----:R-:W-:-:S05]  /*3550*/  IMAD.WIDE R56, R29, 0x2, R44 ;  /* 0x000000021d387825 */ /* 0x001fca00078e022c */
[----:B------:R-:W-:Y:S04]  /*3560*/  LDSM.16.MT88.4 R60, [R5+0x2000] ;  /* 0x00200000053c783b */ /* 0x000fe80000004200 */
[----:B------:R-:W0:Y:S04]  /*3570*/  LDSM.16.M88.4 R36, [R7+UR4] ;  /* 0x000000040724783b */ /* 0x000e280008000200 */
[----:B------:R-:W3:Y:S04]  /*3580*/  LDSM.16.M88.4 R40, [R7+UR4+0x1000] ;  /* 0x001000040728783b */ /* 0x000ee80008000200 */
[----:B------:R-:W4:Y:S01]  /*3590*/  LDSM.16.MT88.4 R44, [R5+0x2200] ;  /* 0x00220000052c783b */ /* 0x000f220000004200 */
[----:B------:R-:W-:-:S02]  /*35a0*/  IMAD.MOV.U32 R8, RZ, RZ, R56 ;  /* 0x000000ffff087224 */ /* 0x000fc400078e0038 */
[----:B-1----:R-:W-:Y:S02]  /*35b0*/  IMAD.MOV.U32 R19, RZ, RZ, R57 ;  /* 0x000000ffff137224 */ /* 0x002fe400078e0039 */
[----:B------:R-:W-:-:S04]  /*35c0*/  IMAD.WIDE R56, R29, 0x2, R128 ;  /* 0x000000021d387825 */ /* 0x000fc800078e0280 */
[----:B------:R-:W-:Y:S02]  /*35d0*/  IMAD.WIDE R128, R29, 0x2, R54 ;  /* 0x000000021d807825 */ /* 0x000fe400078e0236 */
[----:B------:R-:W-:Y:S02]  /*35e0*/  LDSM.16.MT88.4 R52, [R5+0x2400] ;  /* 0x002400000534783b */ /* 0x000fe40000004200 */
[----:B------:R-:W-:Y:S02]  /*35f0*/  IMAD.MOV.U32 R0, RZ, RZ, R56 ;  /* 0x000000ffff007224 */ /* 0x000fe400078e0038 */
[----:B--2---:R-:W-:Y:S02]  /*3600*/  IMAD.MOV.U32 R27, RZ, RZ, R57 ;  /* 0x000000ffff1b7224 */ /* 0x004fe400078e0039 */
[----:B------:R-:W1:Y:S01]  /*3610*/  LDSM.16.M88.4 R56, [R123+UR4] ;  /* 0x000000047b38783b */ /* 0x000e620008000200 */
[C---:B0-----:R-:W-:Y:S08]  /*3620*/  HMMA.16816.F32.BF16 R48, R60.reuse, R36, R48 ;  /* 0x000000243c30723c */ /* 0x041ff00000041830 */
[----:B---3--:R-:W-:Y:S01]  /*3630*/  HMMA.16816.F32.BF16 R64, R60, R40, R64 ;  /* 0x000000283c40723c */ /* 0x008fe20000041840 */
[----:B------:R-:W0:Y:S11]  /*3640*/  LDSM.16.M88.4 R60, [R123+UR4+0x1000] ;  /* 0x001000047b3c783b */ /* 0x000e360008000200 */
[C---:B----4-:R-:W-:Y:S01]  /*3650*/  HMMA.16816.F32.BF16 R48, R44.reuse, R38, R48 ;  /* 0x000000262c30723c */ /* 0x050fe20000041830 */
[----:B------:R-:W2:Y:S07]  /*3660*/  LDSM.16.MT88.4 R36, [R5+0x2600] ;  /* 0x002600000524783b */ /* 0x000eae0000004200 */
[----:B------:R-:W-:Y:S01]  /*3670*/  HMMA.16816.F32.BF16 R64, R44, R42, R64 ;  /* 0x0000002a2c40723c */ /* 0x000fe20000041840 */
[----:B------:R-:W-:-:S11]  /*3680*/  VIADD R104, R104, 0xffffffff ;  /* 0xffffffff68687836 */ /* 0x000fd60000000000 */
[----:B-1----:R-:W-:Y:S01]  /*3690*/  HMMA.16816.F32.BF16 R48, R52, R56, R48 ;  /* 0x000000383430723c */ /* 0x002fe20000041830 */
[----:B------:R-:W-:-:S07]  /*36a0*/  ISETP.NE.U32.AND P0, PT, R104, RZ, PT ;  /* 0x000000ff6800720c */ /* 0x000fce0003f05070 */
[----:B0-----:R-:W-:Y:S01]  /*36b0*/  HMMA.16816.F32.BF16 R64, R52, R60, R64 ;  /* 0x0000003c3440723c */ /* 0x001fe20000041840 */
[----:B------:R-:W-:Y:S01]  /*36c0*/  IMAD.WIDE R2, R29, 0x2, R2 ;  /* 0x000000021d027825 */ /* 0x000fe200078e0202 */
[----:B------:R-:W-:-:S03]  /*36d0*/  UIADD3 UR5, UPT, UPT, UR5, -0x40, URZ ;  /* 0xffffffc005057890 */ /* 0x000fc6000fffe0ff */
[----:B------:R-:W-:-:S04]  /*36e0*/  IMAD.WIDE R156, R29, 0x2, R156 ;  /* 0x000000021d9c7825 */ /* 0x000fc800078e029c */
[----:B------:R-:W-:-:S03]  /*36f0*/  IMAD.WIDE R154, R29, 0x2, R154 ;  /* 0x000000021d9a7825 */ /* 0x000fc600078e029a */
[----:B--2---:R-:W-:Y:S01]  /*3700*/  HMMA.16816.F32.BF16 R48, R36, R58, R48 ;  /* 0x0000003a2430723c */ /* 0x004fe20000041830 */
[----:B------:R-:W-:-:S04]  /*3710*/  IMAD.WIDE R152, R29, 0x2, R152 ;  /* 0x000000021d987825 */ /* 0x000fc800078e0298 */
[----:B------:R-:W-:-:S03]  /*3720*/  IMAD.MOV.U32 R10, RZ, RZ, R2 ;  /* 0x000000ffff0a7224 */ /* 0x000fc600078e0002 */
[----:B------:R-:W-:Y:S01]  /*3730*/  HMMA.16816.F32.BF16 R64, R36, R62, R64 ;  /* 0x0000003e2440723c */ /* 0x000fe20000041840 */
[----:B------:R-:W-:-:S04]  /*3740*/  IMAD.WIDE R124, R29, 0x2, R124 ;  /* 0x000000021d7c7825 */ /* 0x000fc800078e027c */
[----:B------:R-:W-:Y:S02]  /*3750*/  IMAD.MOV.U32 R6, RZ, RZ, R156 ;  /* 0x000000ffff067224 */ /* 0x000fe400078e009c */
[----:B------:R-:W-:Y:S02]  /*3760*/  IMAD.MOV.U32 R21, RZ, RZ, R157 ;  /* 0x000000ffff157224 */ /* 0x000fe400078e009d */
[----:B------:R-:W-:Y:S02]  /*3770*/  IMAD.MOV.U32 R4, RZ, RZ, R154 ;  /* 0x000000ffff047224 */ /* 0x000fe400078e009a */
[----:B------:R-:W-:Y:S02]  /*3780*/  IMAD.MOV.U32 R23, RZ, RZ, R155 ;  /* 0x000000ffff177224 */ /* 0x000fe400078e009b */
[----:B------:R-:W-:Y:S02]  /*3790*/  IMAD.MOV.U32 R2, RZ, RZ, R152 ;  /* 0x000000ffff027224 */ /* 0x000fe400078e0098 */
[----:B------:R-:W-:-:S02]  /*37a0*/  IMAD.MOV.U32 R25, RZ, RZ, R153 ;  /* 0x000000ffff197224 */ /* 0x000fc400078e0099 */
[----:B------:R-:W-:-:S04]  /*37b0*/  IMAD.WIDE R120, R29, 0x2, R120 ;  /* 0x000000021d787825 */ /* 0x000fc800078e0278 */
        /* <DEDUP_REMOVED lines=22> */
[----:B------:R-:W-:Y:S01]  /*3920*/  IMAD.WIDE R86, R30, 0x2, R86 ;  /* 0x000000021e567825 */ /* 0x000fe200078e0256 */
[----:B------:R-:W-:Y:S06]  /*3930*/  @P0 BRA `(.L_x_1) ;  /* 0xfffffff000180947 */ /* 0x000fec000383ffff */
[----:B------:R-:W-:Y:S02]  /*3940*/  F2FP.BF16.F32.PACK_AB R51, R67, R51 ;  /* 0x000000334333723e */ /* 0x000fe400000010ff */
[----:B------:R-:W-:Y:S02]  /*3950*/  F2FP.BF16.F32.PACK_AB R50, R66, R50 ;  /* 0x000000324232723e */ /* 0x000fe400000010ff */
[----:B------:R-:W-:Y:S02]  /*3960*/  F2FP.BF16.F32.PACK_AB R49, R65, R49 ;  /* 0x000000314131723e */ /* 0x000fe400000010ff */
[----:B------:R-:W-:-:S07]  /*3970*/  F2FP.BF16.F32.PACK_AB R48, R64, R48 ;  /* 0x000000304030723e */ /* 0x000fce00000010ff */
.L_x_0:
[----:B------:R-:W0:Y:S01]  /*3980*/  S2R R8, SR_TID.X ;  /* 0x0000000000087919 */ /* 0x000e220000002100 */
[----:B------:R-:W1:Y:S01]  /*3990*/  S2UR UR5, SR_CgaCtaId ;  /* 0x00000000000579c3 */ /* 0x000e620000008800 */
[----:B------:R-:W-:Y:S01]  /*39a0*/  UMOV UR4, 0x400 ;  /* 0x0000040000047882 */ /* 0x000fe20000000000 */
[----:B------:R-:W2:Y:S01]  /*39b0*/  LDCU.128 UR8, c[0x0][0x390] ;  /* 0x00007200ff0877ac */ /* 0x000ea20008000c00 */
[C---:B------:R-:W-:Y:S01]  /*39c0*/  LOP3.LUT R7, R12.reuse, 0x18, R15, 0xfe, !PT ;  /* 0x000000180c077812 */ /* 0x040fe200078efe0f */
[C---:B------:R-:W-:Y:S01]  /*39d0*/  IMAD.IADD R17, R12.reuse, 0x1, R17 ;  /* 0x000000010c117824 */ /* 0x040fe200078e0211 */
[C-C-:B------:R-:W-:Y:S01]  /*39e0*/  LOP3.LUT R6, R12.reuse, 0x20, R15.reuse, 0xfe, !PT ;  /* 0x000000200c067812 */ /* 0x140fe200078efe0f */
[----:B------:R-:W3:Y:S01]  /*39f0*/  LDCU UR12, c[0x0][0x3b8] ;  /* 0x00007700ff0c77ac */ /* 0x000ee20008000800 */
[----:B------:R-:W-:Y:S02]  /*3a00*/  LOP3.LUT R9, R12, 0x28, R15, 0xfe, !PT ;  /* 0x000000280c097812 */ /* 0x000fe400078efe0f */
[----:B--2---:R-:W-:Y:S01]  /*3a10*/  ISETP.GE.AND P0, PT, R14, UR10, PT ;  /* 0x0000000a0e007c0c */ /* 0x004fe2000bf06270 */
[----:B-1----:R-:W-:Y:S01]  /*3a20*/  ULEA UR4, UR5, UR4, 0x18 ;  /* 0x0000000405047291 */ /* 0x002fe2000f8ec0ff */
[----:B---3--:R-:W-:Y:S01]  /*3a30*/  IMAD R10, R7, UR12, RZ ;  /* 0x0000000c070a7c24 */ /* 0x008fe2000f8e02ff */
[----:B------:R-:W1:Y:S01]  /*3a40*/  LDCU UR5, c[0x0][0x3b4] ;  /* 0x00007680ff0577ac */ /* 0x000e620008000800 */
[----:B------:R-:W-:Y:S01]  /*3a50*/  IMAD R11, R6, UR12, RZ ;  /* 0x0000000c060b7c24 */ /* 0x000fe2000f8e02ff */
[C---:B0-----:R-:W-:Y:S01]  /*3a60*/  LOP3.LUT R0, R8.reuse, 0x60, RZ, 0xc0, !PT ;  /* 0x0000006008007812 */ /* 0x041fe200078ec0ff */
[C---:B------:R-:W-:Y:S01]  /*3a70*/  IMAD.SHL.U32 R2, R8.reuse, 0x40, RZ ;  /* 0x0000004008027824 */ /* 0x040fe200078e00ff */
[----:B------:R-:W-:Y:S01]  /*3a80*/  LOP3.LUT R13, R13, 0x1c, R8, 0xf8, !PT ;  /* 0x0000001c0d0d7812 */ /* 0x000fe200078ef808 */
[----:B------:R-:W-:-:S02]  /*3a90*/  IMAD.SHL.U32 R3, R8, 0x4, RZ ;  /* 0x0000000408037824 */ /* 0x000fc400078e00ff */
[----:B------:R-:W-:Y:S01]  /*3aa0*/  IMAD.SHL.U32 R0, R0, 0x4, RZ ;  /* 0x0000000400007824 */ /* 0x000fe200078e00ff */
[----:B------:R-:W-:-:S04]  /*3ab0*/  LOP3.LUT R2, R2, 0x600, RZ, 0xc0, !PT ;  /* 0x0000060002027812 */ /* 0x000fc800078ec0ff */
[----:B------:R-:W-:Y:S01]  /*3ac0*/  LOP3.LUT R13, R13, R0, RZ, 0xfc, !PT ;  /* 0x000000000d0d7212 */ /* 0x000fe200078efcff */
[----:B------:R-:W-:Y:S01]  /*3ad0*/  BAR.SYNC.DEFER_BLOCKING 0x0 ;  /* 0x0000000000007b1d */ /* 0x000fe20000010000 */
[----:B------:R-:W-:Y:S01]  /*3ae0*/  LOP3.LUT R3, R2, 0x7c, R3, 0xf8, !PT ;  /* 0x0000007c02037812 */ /* 0x000fe200078ef803 */
[----:B-1----:R-:W-:Y:S01]  /*3af0*/  IMAD R14, R14, UR5, RZ ;  /* 0x000000050e0e7c24 */ /* 0x002fe2000f8e02ff */
[C---:B------:R-:W-:Y:S02]  /*3b00*/  LOP3.LUT R0, R13.reuse, 0x40, RZ, 0x3c, !PT ;  /* 0x000000400d007812 */ /* 0x040fe400078e3cff */
[C---:B------:R-:W-:Y:S02]  /*3b10*/  LOP3.LUT R5, R13.reuse, 0x20, RZ, 0x3c, !PT ;  /* 0x000000200d057812 */ /* 0x040fe400078e3cff */
[----:B------:R-:W-:Y:S02]  /*3b20*/  LOP3.LUT R2, R13, 0x60, RZ, 0x3c, !PT ;  /* 0x000000600d027812 */ /* 0x000fe400078e3cff */
[----:B------:R-:W-:-:S02]  /*3b30*/  LOP3.LUT R8, R3, 0x60, R8, 0x78, !PT ;  /* 0x0000006003087812 */ /* 0x000fc400078e7808 */
[----:B------:R-:W-:Y:S02]  /*3b40*/  LOP3.LUT R3, R12, R15, RZ, 0xfc, !PT ;  /* 0x0000000f0c037212 */ /* 0x000fe400078efcff */
[C---:B------:R-:W-:Y:S02]  /*3b50*/  LEA R16, P2, R14.reuse, UR8, 0x1 ;  /* 0x000000080e107c11 */ /* 0x040fe4000f8408ff */
[C---:B------:R-:W-:Y:S01]  /*3b60*/  ISETP.LT.AND P1, PT, R3.reuse, UR11, !P0 ;  /* 0x0000000b03007c0c */ /* 0x040fe2000c721270 */
[----:B------:R-:W-:Y:S01]  /*3b70*/  IMAD R3, R3, UR12, RZ ;  /* 0x0000000c03037c24 */ /* 0x000fe2000f8e02ff */
[----:B------:R-:W-:Y:S01]  /*3b80*/  LEA.HI.X.SX32 R18, R14, UR9, 0x1, P2 ;  /* 0x000000090e127c11 */ /* 0x000fe200090f0eff */
[----:B------:R0:W-:Y:S04]  /*3b90*/  STS [R13+UR4], R48 ;  /* 0x000000300d007988 */ /* 0x0001e80008000804 */
[----:B------:R1:W-:Y:S04]  /*3ba0*/  STS [R0+UR4+0x400], R49 ;  /* 0x0004003100007988 */ /* 0x0003e80008000804 */
[----:B------:R-:W-:Y:S01]  /*3bb0*/  STS [R5+UR4+0x200], R50 ;  /* 0x0002003205007988 */ /* 0x000fe20008000804 */
[----:B0-----:R-:W-:-:S03]  /*3bc0*/  IMAD R13, R9, UR12, RZ ;  /* 0x0000000c090d7c24 */ /* 0x001fc6000f8e02ff */
[----:B------:R0:W-:Y:S01]  /*3bd0*/  STS [R2+UR4+0x600], R51 ;  /* 0x0006003302007988 */ /* 0x0001e20008000804 */
[--C-:B-1----:R-:W-:Y:S01]  /*3be0*/  LOP3.LUT R0, R12, 0x30, R15.reuse, 0xfe, !PT ;  /* 0x000000300c007812 */ /* 0x102fe200078efe0f */
[----:B------:R-:W-:Y:S04]  /*3bf0*/  BAR.SYNC.DEFER_BLOCKING 0x0 ;  /* 0x0000000000007b1d */ /* 0x000fe80000010000 */
[----:B------:R-:W-:Y:S01]  /*3c00*/  IMAD R14, R0, UR12, RZ ;  /* 0x0000000c000e7c24 */ /* 0x000fe2000f8e02ff */
[C-C-:B0-----:R-:W-:Y:S02]  /*3c10*/  LOP3.LUT R2, R12.reuse, 0x8, R15.reuse, 0xfe, !PT ;  /* 0x000000080c027812 */ /* 0x141fe400078efe0f */
[----:B------:R-:W-:Y:S01]  /*3c20*/  LOP3.LUT R12, R12, 0x10, R15, 0xfe, !PT ;  /* 0x000000100c0c7812 */ /* 0x000fe200078efe0f */
[----:B------:R-:W-:Y:S01]  /*3c30*/  IMAD R15, R17, UR12, RZ ;  /* 0x0000000c110f7c24 */ /* 0x000fe2000f8e02ff */
[C---:B------:R-:W-:Y:S01]  /*3c40*/  ISETP.LT.AND P4, PT, R2.reuse, UR11, !P0 ;  /* 0x0000000b02007c0c */ /* 0x040fe2000c781270 */
[----:B------:R-:W-:Y:S01]  /*3c50*/  IMAD R5, R2, UR12, RZ ;  /* 0x0000000c02057c24 */ /* 0x000fe2000f8e02ff */
[----:B------:R-:W-:-:S02]  /*3c60*/  LEA R2, P2, R3, R16, 0x1 ;  /* 0x0000001003027211 */ /* 0x000fc400078408ff */
[C---:B------:R-:W-:Y:S01]  /*3c70*/  ISETP.LT.AND P5, PT, R12.reuse, UR11, !P0 ;  /* 0x0000000b0c007c0c */ /* 0x040fe2000c7a1270 */
[----:B------:R-:W-:Y:S01]  /*3c80*/  IMAD R12, R12, UR12, RZ ;  /* 0x0000000c0c0c7c24 */ /* 0x000fe2000f8e02ff */
[----:B------:R-:W-:Y:S02]  /*3c90*/  LEA R4, P3, R5, R16, 0x1 ;  /* 0x0000001005047211 */ /* 0x000fe400078608ff */
[-C--:B------:R-:W-:Y:S02]  /*3ca0*/  LEA.HI.X.SX32 R3, R3, R18.reuse, 0x1, P2 ;  /* 0x0000001203037211 */ /* 0x080fe400010f0eff */
[----:B------:R-:W-:Y:S02]  /*3cb0*/  LEA.HI.X.SX32 R5, R5, R18, 0x1, P3 ;  /* 0x0000001205057211 */ /* 0x000fe400018f0eff */
[----:B------:R-:W-:Y:S01]  /*3cc0*/  ISETP.LT.AND P3, PT, R6, UR11, !P0 ;  /* 0x0000000b06007c0c */ /* 0x000fe2000c761270 */
[----:B------:R-:W0:Y:S01]  /*3cd0*/  LDS R19, [R8+UR4] ;  /* 0x0000000408137984 */ /* 0x000e220008000800 */
[----:B------:R-:W-:-:S03]  /*3ce0*/  LEA R6, P6, R12, R16, 0x1 ;  /* 0x000000100c067211 */ /* 0x000fc600078c08ff */
[----:B------:R-:W1:Y:S04]  /*3cf0*/  LDS R21, [R8+UR4+0x80] ;  /* 0x0000800408157984 */ /* 0x000e680008000800 */
[----:B------:R-:W2:Y:S04]  /*3d00*/  LDS R23, [R8+UR4+0x100] ;  /* 0x0001000408177984 */ /* 0x000ea80008000800 */
[----:B------:R3:W4:Y:S04]  /*3d10*/  LDS R25, [R8+UR4+0x180] ;  /* 0x0001800408197984 */ /* 0x0007280008000800 */
[----:B0-----:R0:W-:Y:S04]  /*3d20*/  @P1 STG.E.U16 desc[UR6][R2.64], R19 ;  /* 0x0000001302001986 */ /* 0x0011e8000c101506 */
[----:B-1----:R1:W-:Y:S01]  /*3d30*/  @P4 STG.E.U16 desc[UR6][R4.64], R21 ;  /* 0x0000001504004986 */ /* 0x0023e2000c101506 */
[----:B------:R-:W-:-:S02]  /*3d40*/  ISETP.LT.AND P4, PT, R7, UR11, !P0 ;  /* 0x0000000b07007c0c */ /* 0x000fc4000c781270 */
[----:B------:R-:W-:Y:S02]  /*3d50*/  LEA.HI.X.SX32 R7, R12, R18, 0x1, P6 ;  /* 0x000000120c077211 */ /* 0x000fe400030f0eff */
[-C--:B---3--:R-:W-:Y:S02]  /*3d60*/  LEA R8, P6, R13, R16.reuse, 0x1 ;  /* 0x000000100d087211 */ /* 0x088fe400078c08ff */
[CC--:B0-----:R-:W-:Y:S01]  /*3d70*/  LEA R2, P1, R10.reuse, R16.reuse, 0x1 ;  /* 0x000000100a027211 */ /* 0x0c1fe200078208ff */
[----:B--2---:R0:W-:Y:S01]  /*3d80*/  @P5 STG.E.U16 desc[UR6][R6.64], R23 ;  /* 0x0000001706005986 */ /* 0x0041e2000c101506 */
[----:B------:R-:W-:Y:S02]  /*3d90*/  PRMT R19, R19, 0x7632, R19 ;  /* 0x0000763213137816 */ /* 0x000fe40000000013 */
[----:B-1----:R-:W-:Y:S02]  /*3da0*/  LEA R4, P2, R11, R16, 0x1 ;  /* 0x000000100b047211 */ /* 0x002fe400078408ff */
[----:B------:R-:W-:-:S02]  /*3db0*/  LEA.HI.X.SX32 R3, R10, R18, 0x1, P1 ;  /* 0x000000120a037211 */ /* 0x000fc400008f0eff */
[C---:B------:R-:W-:Y:S02]  /*3dc0*/  LEA R10, P1, R14.reuse, R16, 0x1 ;  /* 0x000000100e0a7211 */ /* 0x040fe400078208ff */
[-C--:B------:R-:W-:Y:S01]  /*3dd0*/  LEA.HI.X.SX32 R5, R11, R18.reuse, 0x1, P2 ;  /* 0x000000120b057211 */ /* 0x080fe200010f0eff */
[----:B----4-:R0:W-:Y:S01]  /*3de0*/  @P4 STG.E.U16 desc[UR6][R2.64], R25 ;  /* 0x0000001902004986 */ /* 0x0101e2000c101506 */
[----:B------:R-:W-:Y:S02]  /*3df0*/  ISETP.LT.AND P2, PT, R9, UR11, !P0 ;  /* 0x0000000b09007c0c */ /* 0x000fe4000c741270 */
[----:B------:R-:W-:Y:S01]  /*3e00*/  LEA.HI.X.SX32 R11, R14, R18, 0x1, P1 ;  /* 0x000000120e0b7211 */ /* 0x000fe200008f0eff */
[----:B------:R0:W-:Y:S01]  /*3e10*/  @P3 STG.E.U16 desc[UR6][R4.64], R19 ;  /* 0x0000001304003986 */ /* 0x0001e2000c101506 */
[----:B------:R-:W-:Y:S02]  /*3e20*/  ISETP.LT.AND P1, PT, R0, UR11, !P0 ;  /* 0x0000000b00007c0c */ /* 0x000fe4000c721270 */
[----:B------:R-:W-:-:S02]  /*3e30*/  ISETP.LT.AND P0, PT, R17, UR11, !P0 ;  /* 0x0000000b11007c0c */ /* 0x000fc4000c701270 */
[----:B------:R-:W-:Y:S02]  /*3e40*/  LEA.HI.X.SX32 R9, R13, R18, 0x1, P6 ;  /* 0x000000120d097211 */ /* 0x000fe400030f0eff */
[----:B------:R-:W-:Y:S02]  /*3e50*/  PRMT R21, R21, 0x7632, R21 ;  /* 0x0000763215157816 */ /* 0x000fe40000000015 */
[----:B------:R-:W-:Y:S02]  /*3e60*/  PRMT R0, R23, 0x7632, R0 ;  /* 0x0000763217007816 */ /* 0x000fe40000000000 */
[C---:B------:R-:W-:Y:S01]  /*3e70*/  LEA R12, P6, R15.reuse, R16, 0x1 ;  /* 0x000000100f0c7211 */ /* 0x040fe200078c08ff */
[----:B------:R0:W-:Y:S03]  /*3e80*/  @P2 STG.E.U16 desc[UR6][R8.64], R21 ;  /* 0x0000001508002986 */ /* 0x0001e6000c101506 */
[----:B------:R-:W-:Y:S01]  /*3e90*/  LEA.HI.X.SX32 R13, R15, R18, 0x1, P6 ;  /* 0x000000120f0d7211 */ /* 0x000fe200030f0eff */
[----:B------:R0:W-:Y:S01]  /*3ea0*/  @P1 STG.E.U16 desc[UR6][R10.64], R0 ;  /* 0x000000000a001986 */ /* 0x0001e2000c101506 */
[----:B------:R-:W-:Y:S07]  /*3eb0*/  @!P0 EXIT ;  /* 0x000000000000894d */ /* 0x000fee0003800000 */
[----:B0-----:R-:W-:-:S05]  /*3ec0*/  PRMT R6, R25, 0x7632, R6 ;  /* 0x0000763219067816 */ /* 0x001fca0000000006 */
[----:B------:R-:W-:Y:S01]  /*3ed0*/  STG.E.U16 desc[UR6][R12.64], R6 ;  /* 0x000000060c007986 */ /* 0x000fe2000c101506 */
[----:B------:R-:W-:Y:S05]  /*3ee0*/  EXIT ;  /* 0x000000000000794d */ /* 0x000fea0003800000 */
.L_x_2:
[----:B------:R-:W-:-:S00]  /*3ef0*/  BRA `(.L_x_2) ;  /* 0xfffffffc00fc7947 */ /* 0x000fc0000383ffff */
[----:B------:R-:W-:-:S00]  /*3f00*/  NOP ;  /* 0x0000000000007918 */ /* 0x000fc00000000000 */
[----:B------:R-:W-:-:S00]  /*3f10*/  NOP ;  /* 0x0000000000007918 */ /* 0x000fc00000000000 */
[----:B------:R-:W-:-:S00]  /*3f20*/  NOP ;  /* 0x0000000000007918 */ /* 0x000fc00000000000 */
[----:B------:R-:W-:-:S00]  /*3f30*/  NOP ;  /* 0x0000000000007918 */ /* 0x000fc00000000000 */
[----:B------:R-:W-:-:S00]  /*3f40*/  NOP ;  /* 0x0000000000007918 */ /* 0x000fc00000000000 */
[----:B------:R-:W-:-:S00]  /*3f50*/  NOP ;  /* 0x0000000000007918 */ /* 0x000fc00000000000 */
[----:B------:R-:W-:-:S00]  /*3f60*/  NOP ;  /* 0x0000000000007918 */ /* 0x000fc00000000000 */
[----:B------:R-:W-:-:S00]  /*3f70*/  NOP ;  /* 0x0000000000007918 */ /* 0x000fc00000000000 */
.L_x_3:


//--------------------- .nv.shared.matmul_kernel  --------------------------
	.section	.nv.shared.matmul_kernel,"aw",@nobits
	.sectionflags	@""
	.align	16
	.zero		1024


//--------------------- .nv.shared.reserved.0     --------------------------
	.section	.nv.shared.reserved.0,"aw",@nobits
	.weak		__nv_reservedSMEM_offset_0_alias
	.size		__nv_reservedSMEM_offset_0_alias, 0, 64
	.other		__nv_reservedSMEM_offset_0_alias,@"STO_CUDA_RESERVED_SHARED STV_DEFAULT"
__nv_reservedSMEM_offset_0_alias:
	.zero		0
	.zero		64


//--------------------- .nv.constant0.matmul_kernel --------------------------
	.section	.nv.constant0.matmul_kernel,"a",@progbits
	.sectionflags	@""
	.align	4
.nv.constant0.matmul_kernel:
	.zero		976


//--------------------- SYMBOLS --------------------------

	.type		.nv.reservedSmem.offset0,@object
	.size		.nv.reservedSmem.offset0,0x4
	.type		.nv.reservedSmem.cap,@object
	.size		.nv.reservedSmem.cap,0x4
